//
// Generated by NVIDIA NVVM Compiler
//
// Compiler Build ID: CL-36424714
// Cuda compilation tools, release 13.0, V13.0.88
// Based on NVVM 20.0.0
//

.version 9.0
.target sm_100
.address_size 64

	// .globl	GenerateEigenFeature
.global .align 4 .b8 __cudart_i2opi_f[24] = {65, 144, 67, 60, 153, 149, 98, 219, 192, 221, 52, 245, 209, 87, 39, 252, 41, 21, 68, 78, 110, 131, 249, 162};

.visible .entry GenerateEigenFeature(
	.param .u32 GenerateEigenFeature_param_0,
	.param .f32 GenerateEigenFeature_param_1,
	.param .u64 .ptr .align 1 GenerateEigenFeature_param_2,
	.param .u32 GenerateEigenFeature_param_3,
	.param .u32 GenerateEigenFeature_param_4,
	.param .u32 GenerateEigenFeature_param_5,
	.param .u64 .ptr .align 1 GenerateEigenFeature_param_6,
	.param .u32 GenerateEigenFeature_param_7,
	.param .u32 GenerateEigenFeature_param_8,
	.param .u64 .ptr .align 1 GenerateEigenFeature_param_9,
	.param .u32 GenerateEigenFeature_param_10,
	.param .u32 GenerateEigenFeature_param_11,
	.param .u32 GenerateEigenFeature_param_12
)
{
	.local .align 4 .b8 	__local_depot0[28];
	.reg .b64 	%SP;
	.reg .b64 	%SPL;
	.reg .pred 	%p<164>;
	.reg .b16 	%rs<4>;
	.reg .b32 	%r<291>;
	.reg .b32 	%f<1092>;
	.reg .b64 	%rd<60>;
	.reg .b64 	%fd<21>;

	mov.u64 	%SPL, __local_depot0;
	ld.param.u32 	%r57, [GenerateEigenFeature_param_0];
	ld.param.f32 	%f180, [GenerateEigenFeature_param_1];
	ld.param.u64 	%rd20, [GenerateEigenFeature_param_2];
	ld.param.u32 	%r58, [GenerateEigenFeature_param_3];
	ld.param.u32 	%r59, [GenerateEigenFeature_param_4];
	ld.param.u32 	%r60, [GenerateEigenFeature_param_5];
	ld.param.u64 	%rd21, [GenerateEigenFeature_param_6];
	ld.param.u32 	%r61, [GenerateEigenFeature_param_8];
	cvta.to.global.u64 	%rd1, %rd20;
	cvta.to.global.u64 	%rd2, %rd21;
	add.u64 	%rd3, %SPL, 0;
	mov.u32 	%r64, %ctaid.x;
	mov.u32 	%r65, %ntid.x;
	mov.u32 	%r66, %tid.x;
	mad.lo.s32 	%r67, %r64, %r65, %r66;
	div.u32 	%r68, %r67, %r59;
	cvt.rn.f32.u32 	%f181, %r68;
	cvt.rzi.s32.f32 	%r1, %f181;
	mul.lo.s32 	%r69, %r68, %r59;
	sub.s32 	%r2, %r67, %r69;
	cvt.rn.f32.s32 	%f182, %r57;
	mul.f32 	%f1, %f180, %f182;
	mad.lo.s32 	%r70, %r1, %r61, %r2;
	cvt.s64.s32 	%rd23, %r70;
	add.s64 	%rd24, %rd2, %rd23;
	ld.global.u8 	%rs1, [%rd24];
	setp.ne.s16 	%p1, %rs1, 1;
	@%p1 bra 	$L__BB0_101;
	ld.param.u32 	%r266, [GenerateEigenFeature_param_0];
	not.b32 	%r71, %r266;
	add.s32 	%r72, %r58, %r71;
	setp.gt.s32 	%p2, %r1, %r72;
	min.s32 	%r73, %r1, %r2;
	setp.lt.s32 	%p3, %r73, %r266;
	add.s32 	%r74, %r59, %r71;
	setp.gt.s32 	%p4, %r2, %r74;
	or.pred  	%p5, %p2, %p4;
	or.pred  	%p6, %p5, %p3;
	@%p6 bra 	$L__BB0_101;
	ld.param.u32 	%r267, [GenerateEigenFeature_param_0];
	sub.s32 	%r280, %r1, %r267;
	add.s32 	%r4, %r1, %r267;
	setp.gt.s32 	%p7, %r280, %r4;
	mad.lo.s32 	%r76, %r1, %r59, %r2;
	mul.lo.s32 	%r77, %r76, %r60;
	mul.wide.s32 	%rd25, %r77, 8;
	add.s64 	%rd4, %rd1, %rd25;
	mov.f32 	%f1021, 0f00000000;
	mov.b32 	%r276, 0;
	mov.f32 	%f1020, %f1021;
	mov.f32 	%f1019, %f1021;
	@%p7 bra 	$L__BB0_21;
	ld.param.u32 	%r268, [GenerateEigenFeature_param_0];
	sub.s32 	%r5, %r2, %r268;
	add.s32 	%r6, %r2, %r268;
	add.s32 	%r7, %r6, 1;
	mov.b32 	%r276, 0;
	mov.f32 	%f1019, 0f00000000;
	mov.u32 	%r273, %r280;
	mov.f32 	%f1020, %f1019;
	mov.f32 	%f1021, %f1019;
$L__BB0_4:
	setp.gt.s32 	%p8, %r5, %r6;
	@%p8 bra 	$L__BB0_20;
	mul.lo.s32 	%r10, %r273, %r61;
	sub.s32 	%r79, %r273, %r1;
	cvt.rn.f32.s32 	%f185, %r79;
	mul.f32 	%f186, %f180, %f185;
	abs.f32 	%f187, %f186;
	setp.lt.f32 	%p9, %f187, 0f00800000;
	mul.f32 	%f189, %f187, 0f4B800000;
	selp.f32 	%f190, %f189, %f187, %p9;
	selp.f32 	%f191, 0fC1C00000, 0f00000000, %p9;
	mov.b32 	%r80, %f190;
	add.s32 	%r81, %r80, -1060439283;
	and.b32  	%r82, %r81, -8388608;
	sub.s32 	%r83, %r80, %r82;
	mov.b32 	%f192, %r83;
	cvt.rn.f32.s32 	%f193, %r82;
	fma.rn.f32 	%f194, %f193, 0f34000000, %f191;
	add.f32 	%f195, %f192, 0fBF800000;
	add.f32 	%f196, %f192, 0f3F800000;
	rcp.approx.ftz.f32 	%f197, %f196;
	add.f32 	%f198, %f195, %f195;
	mul.f32 	%f199, %f198, %f197;
	mul.f32 	%f200, %f199, %f199;
	sub.f32 	%f201, %f195, %f199;
	add.f32 	%f202, %f201, %f201;
	neg.f32 	%f203, %f199;
	fma.rn.f32 	%f204, %f203, %f195, %f202;
	mul.rn.f32 	%f205, %f197, %f204;
	fma.rn.f32 	%f206, %f200, 0f3A2C32E4, 0f3B52E7DB;
	fma.rn.f32 	%f207, %f206, %f200, 0f3C93BB73;
	fma.rn.f32 	%f208, %f207, %f200, 0f3DF6384F;
	mul.rn.f32 	%f209, %f208, %f200;
	fma.rn.f32 	%f210, %f199, 0f3FB8AA3B, %f194;
	sub.f32 	%f211, %f194, %f210;
	fma.rn.f32 	%f212, %f199, 0f3FB8AA3B, %f211;
	fma.rn.f32 	%f213, %f205, 0f3FB8AA3B, %f212;
	fma.rn.f32 	%f214, %f199, 0f32A55E34, %f213;
	mul.f32 	%f215, %f209, 0f40400000;
	fma.rn.f32 	%f216, %f215, %f205, %f214;
	fma.rn.f32 	%f217, %f209, %f199, %f216;
	add.rn.f32 	%f218, %f210, %f217;
	neg.f32 	%f219, %f210;
	add.rn.f32 	%f220, %f218, %f219;
	neg.f32 	%f221, %f220;
	add.rn.f32 	%f222, %f217, %f221;
	mov.f32 	%f223, 0f40000000;
	mul.rn.f32 	%f224, %f218, %f223;
	neg.f32 	%f225, %f224;
	fma.rn.f32 	%f226, %f218, 0f40000000, %f225;
	fma.rn.f32 	%f227, %f222, 0f40000000, %f226;
	cvt.rni.f32.f32 	%f228, %f224;
	sub.f32 	%f229, %f224, %f228;
	add.f32 	%f230, %f229, %f227;
	fma.rn.f32 	%f231, %f230, 0f391FCB8E, 0f3AAF85ED;
	fma.rn.f32 	%f232, %f231, %f230, 0f3C1D9856;
	fma.rn.f32 	%f233, %f232, %f230, 0f3D6357BB;
	fma.rn.f32 	%f234, %f233, %f230, 0f3E75FDEC;
	fma.rn.f32 	%f235, %f234, %f230, 0f3F317218;
	fma.rn.f32 	%f236, %f235, %f230, 0f3F800000;
	cvt.rzi.s32.f32 	%r84, %f228;
	setp.gt.f32 	%p10, %f228, 0f00000000;
	selp.b32 	%r85, 0, -2097152000, %p10;
	add.s32 	%r86, %r85, 2130706432;
	mov.b32 	%f237, %r86;
	mul.f32 	%f238, %f236, %f237;
	shl.b32 	%r87, %r84, 23;
	sub.s32 	%r88, %r87, %r85;
	mov.b32 	%f239, %r88;
	mul.f32 	%f240, %f238, %f239;
	abs.f32 	%f241, %f224;
	setp.gt.f32 	%p11, %f241, 0f43180000;
	setp.lt.f32 	%p12, %f224, 0f00000000;
	selp.f32 	%f242, 0f00000000, 0f7F800000, %p12;
	selp.f32 	%f243, %f242, %f240, %p11;
	setp.eq.f32 	%p13, %f186, 0f3F800000;
	setp.nan.f32 	%p14, %f187, %f187;
	setp.eq.f32 	%p15, %f186, 0f00000000;
	setp.eq.f32 	%p16, %f187, 0f7F800000;
	add.f32 	%f244, %f186, %f186;
	mov.b32 	%r89, %f244;
	and.b32  	%r90, %r89, 2147483647;
	mov.b32 	%f245, %r90;
	add.rn.f32 	%f246, %f186, %f223;
	mul.lo.s32 	%r11, %r273, %r59;
	cvt.rn.f32.s32 	%f247, %r273;
	mul.f32 	%f5, %f180, %f247;
	selp.f32 	%f248, %f245, %f243, %p16;
	selp.f32 	%f249, %f245, %f248, %p15;
	selp.f32 	%f250, %f246, %f249, %p14;
	selp.f32 	%f6, 0f3F800000, %f250, %p13;
	mov.u32 	%r275, %r5;
$L__BB0_6:
	add.s32 	%r91, %r275, %r10;
	cvt.s64.s32 	%rd26, %r91;
	add.s64 	%rd27, %rd2, %rd26;
	ld.global.u8 	%rs2, [%rd27];
	setp.ne.s16 	%p17, %rs2, 1;
	@%p17 bra 	$L__BB0_19;
	sub.s32 	%r92, %r275, %r2;
	cvt.rn.f32.s32 	%f252, %r92;
	mul.f32 	%f10, %f180, %f252;
	abs.f32 	%f11, %f10;
	setp.eq.f32 	%p18, %f10, 0f3F800000;
	mov.f32 	%f1022, 0f3F800000;
	@%p18 bra 	$L__BB0_12;
	setp.num.f32 	%p19, %f11, %f11;
	@%p19 bra 	$L__BB0_10;
	mov.f32 	%f308, 0f40000000;
	add.rn.f32 	%f1022, %f10, %f308;
	bra.uni 	$L__BB0_12;
$L__BB0_10:
	setp.lt.f32 	%p20, %f11, 0f00800000;
	mul.f32 	%f253, %f11, 0f4B800000;
	selp.f32 	%f254, %f253, %f11, %p20;
	mov.b32 	%r93, %f254;
	add.s32 	%r94, %r93, -1060439283;
	and.b32  	%r95, %r94, -8388608;
	sub.s32 	%r96, %r93, %r95;
	mov.b32 	%f255, %r96;
	cvt.rn.f32.s32 	%f256, %r95;
	selp.f32 	%f257, 0fC1C00000, 0f00000000, %p20;
	fma.rn.f32 	%f258, %f256, 0f34000000, %f257;
	add.f32 	%f259, %f255, 0fBF800000;
	add.f32 	%f260, %f255, 0f3F800000;
	rcp.approx.ftz.f32 	%f261, %f260;
	add.f32 	%f262, %f259, %f259;
	mul.f32 	%f263, %f262, %f261;
	mul.f32 	%f264, %f263, %f263;
	neg.f32 	%f265, %f263;
	sub.f32 	%f266, %f259, %f263;
	add.f32 	%f267, %f266, %f266;
	fma.rn.f32 	%f268, %f265, %f259, %f267;
	mul.rn.f32 	%f269, %f261, %f268;
	fma.rn.f32 	%f270, %f264, 0f3A2C32E4, 0f3B52E7DB;
	fma.rn.f32 	%f271, %f270, %f264, 0f3C93BB73;
	fma.rn.f32 	%f272, %f271, %f264, 0f3DF6384F;
	mul.rn.f32 	%f273, %f272, %f264;
	fma.rn.f32 	%f274, %f263, 0f3FB8AA3B, %f258;
	mul.f32 	%f275, %f273, 0f40400000;
	sub.f32 	%f276, %f258, %f274;
	fma.rn.f32 	%f277, %f263, 0f3FB8AA3B, %f276;
	fma.rn.f32 	%f278, %f269, 0f3FB8AA3B, %f277;
	fma.rn.f32 	%f279, %f263, 0f32A55E34, %f278;
	fma.rn.f32 	%f280, %f275, %f269, %f279;
	fma.rn.f32 	%f281, %f273, %f263, %f280;
	add.rn.f32 	%f282, %f274, %f281;
	mov.f32 	%f283, 0f40000000;
	mul.rn.f32 	%f284, %f282, %f283;
	cvt.rni.f32.f32 	%f285, %f284;
	sub.f32 	%f286, %f284, %f285;
	neg.f32 	%f287, %f284;
	fma.rn.f32 	%f288, %f282, 0f40000000, %f287;
	neg.f32 	%f289, %f274;
	add.rn.f32 	%f290, %f282, %f289;
	neg.f32 	%f291, %f290;
	add.rn.f32 	%f292, %f281, %f291;
	fma.rn.f32 	%f293, %f292, 0f40000000, %f288;
	add.f32 	%f294, %f286, %f293;
	setp.gt.f32 	%p21, %f285, 0f00000000;
	selp.b32 	%r97, 0, -2097152000, %p21;
	setp.neu.f32 	%p22, %f10, 0f00000000;
	setp.neu.f32 	%p23, %f11, 0f7F800000;
	setp.lt.f32 	%p24, %f284, 0f00000000;
	selp.f32 	%f295, 0f00000000, 0f7F800000, %p24;
	abs.f32 	%f296, %f284;
	setp.gt.f32 	%p25, %f296, 0f43180000;
	cvt.rzi.s32.f32 	%r98, %f285;
	shl.b32 	%r99, %r98, 23;
	sub.s32 	%r100, %r99, %r97;
	mov.b32 	%f297, %r100;
	add.s32 	%r101, %r97, 2130706432;
	mov.b32 	%f298, %r101;
	fma.rn.f32 	%f299, %f294, 0f391FCB8E, 0f3AAF85ED;
	fma.rn.f32 	%f300, %f299, %f294, 0f3C1D9856;
	fma.rn.f32 	%f301, %f300, %f294, 0f3D6357BB;
	fma.rn.f32 	%f302, %f301, %f294, 0f3E75FDEC;
	fma.rn.f32 	%f303, %f302, %f294, 0f3F317218;
	fma.rn.f32 	%f304, %f303, %f294, 0f3F800000;
	mul.f32 	%f305, %f304, %f298;
	mul.f32 	%f306, %f305, %f297;
	selp.f32 	%f1022, %f295, %f306, %p25;
	and.pred  	%p26, %p22, %p23;
	@%p26 bra 	$L__BB0_12;
	add.f32 	%f307, %f10, %f10;
	mov.b32 	%r102, %f307;
	and.b32  	%r103, %r102, 2147483647;
	mov.b32 	%f1022, %r103;
$L__BB0_12:
	ld.global.f64 	%fd9, [%rd4];
	add.s32 	%r104, %r275, %r11;
	mul.lo.s32 	%r105, %r104, %r60;
	mul.wide.s32 	%rd28, %r105, 8;
	add.s64 	%rd29, %rd1, %rd28;
	ld.global.f64 	%fd1, [%rd29];
	sub.f64 	%fd10, %fd9, %fd1;
	cvt.rn.f32.f64 	%f16, %fd10;
	abs.f32 	%f17, %f16;
	setp.eq.f32 	%p27, %f16, 0f3F800000;
	mov.f32 	%f1023, 0f3F800000;
	@%p27 bra 	$L__BB0_17;
	setp.num.f32 	%p28, %f17, %f17;
	@%p28 bra 	$L__BB0_15;
	mov.f32 	%f365, 0f40000000;
	add.rn.f32 	%f1023, %f16, %f365;
	bra.uni 	$L__BB0_17;
$L__BB0_15:
	setp.lt.f32 	%p29, %f17, 0f00800000;
	mul.f32 	%f310, %f17, 0f4B800000;
	selp.f32 	%f311, %f310, %f17, %p29;
	mov.b32 	%r106, %f311;
	add.s32 	%r107, %r106, -1060439283;
	and.b32  	%r108, %r107, -8388608;
	sub.s32 	%r109, %r106, %r108;
	mov.b32 	%f312, %r109;
	cvt.rn.f32.s32 	%f313, %r108;
	selp.f32 	%f314, 0fC1C00000, 0f00000000, %p29;
	fma.rn.f32 	%f315, %f313, 0f34000000, %f314;
	add.f32 	%f316, %f312, 0fBF800000;
	add.f32 	%f317, %f312, 0f3F800000;
	rcp.approx.ftz.f32 	%f318, %f317;
	add.f32 	%f319, %f316, %f316;
	mul.f32 	%f320, %f319, %f318;
	mul.f32 	%f321, %f320, %f320;
	neg.f32 	%f322, %f320;
	sub.f32 	%f323, %f316, %f320;
	add.f32 	%f324, %f323, %f323;
	fma.rn.f32 	%f325, %f322, %f316, %f324;
	mul.rn.f32 	%f326, %f318, %f325;
	fma.rn.f32 	%f327, %f321, 0f3A2C32E4, 0f3B52E7DB;
	fma.rn.f32 	%f328, %f327, %f321, 0f3C93BB73;
	fma.rn.f32 	%f329, %f328, %f321, 0f3DF6384F;
	mul.rn.f32 	%f330, %f329, %f321;
	fma.rn.f32 	%f331, %f320, 0f3FB8AA3B, %f315;
	mul.f32 	%f332, %f330, 0f40400000;
	sub.f32 	%f333, %f315, %f331;
	fma.rn.f32 	%f334, %f320, 0f3FB8AA3B, %f333;
	fma.rn.f32 	%f335, %f326, 0f3FB8AA3B, %f334;
	fma.rn.f32 	%f336, %f320, 0f32A55E34, %f335;
	fma.rn.f32 	%f337, %f332, %f326, %f336;
	fma.rn.f32 	%f338, %f330, %f320, %f337;
	add.rn.f32 	%f339, %f331, %f338;
	mov.f32 	%f340, 0f40000000;
	mul.rn.f32 	%f341, %f339, %f340;
	cvt.rni.f32.f32 	%f342, %f341;
	sub.f32 	%f343, %f341, %f342;
	neg.f32 	%f344, %f341;
	fma.rn.f32 	%f345, %f339, 0f40000000, %f344;
	neg.f32 	%f346, %f331;
	add.rn.f32 	%f347, %f339, %f346;
	neg.f32 	%f348, %f347;
	add.rn.f32 	%f349, %f338, %f348;
	fma.rn.f32 	%f350, %f349, 0f40000000, %f345;
	add.f32 	%f351, %f343, %f350;
	setp.gt.f32 	%p30, %f342, 0f00000000;
	selp.b32 	%r110, 0, -2097152000, %p30;
	setp.neu.f32 	%p31, %f16, 0f00000000;
	setp.neu.f32 	%p32, %f17, 0f7F800000;
	setp.lt.f32 	%p33, %f341, 0f00000000;
	selp.f32 	%f352, 0f00000000, 0f7F800000, %p33;
	abs.f32 	%f353, %f341;
	setp.gt.f32 	%p34, %f353, 0f43180000;
	cvt.rzi.s32.f32 	%r111, %f342;
	shl.b32 	%r112, %r111, 23;
	sub.s32 	%r113, %r112, %r110;
	mov.b32 	%f354, %r113;
	add.s32 	%r114, %r110, 2130706432;
	mov.b32 	%f355, %r114;
	fma.rn.f32 	%f356, %f351, 0f391FCB8E, 0f3AAF85ED;
	fma.rn.f32 	%f357, %f356, %f351, 0f3C1D9856;
	fma.rn.f32 	%f358, %f357, %f351, 0f3D6357BB;
	fma.rn.f32 	%f359, %f358, %f351, 0f3E75FDEC;
	fma.rn.f32 	%f360, %f359, %f351, 0f3F317218;
	fma.rn.f32 	%f361, %f360, %f351, 0f3F800000;
	mul.f32 	%f362, %f361, %f355;
	mul.f32 	%f363, %f362, %f354;
	selp.f32 	%f1023, %f352, %f363, %p34;
	and.pred  	%p35, %p31, %p32;
	@%p35 bra 	$L__BB0_17;
	add.f32 	%f364, %f16, %f16;
	mov.b32 	%r115, %f364;
	and.b32  	%r116, %r115, 2147483647;
	mov.b32 	%f1023, %r116;
$L__BB0_17:
	add.f32 	%f366, %f6, %f1022;
	add.f32 	%f367, %f366, %f1023;
	sqrt.rn.f32 	%f368, %f367;
	setp.geu.f32 	%p36, %f368, %f1;
	@%p36 bra 	$L__BB0_19;
	add.f32 	%f1021, %f5, %f1021;
	cvt.rn.f32.s32 	%f369, %r275;
	fma.rn.f32 	%f1020, %f180, %f369, %f1020;
	cvt.rn.f32.f64 	%f370, %fd1;
	add.f32 	%f1019, %f1019, %f370;
	add.s32 	%r276, %r276, 1;
$L__BB0_19:
	add.s32 	%r275, %r275, 1;
	setp.ne.s32 	%p37, %r275, %r7;
	@%p37 bra 	$L__BB0_6;
$L__BB0_20:
	add.s32 	%r18, %r273, 1;
	setp.ne.s32 	%p38, %r273, %r4;
	mov.u32 	%r273, %r18;
	@%p38 bra 	$L__BB0_4;
$L__BB0_21:
	setp.lt.s32 	%p39, %r276, 2;
	@%p39 bra 	$L__BB0_101;
	setp.gt.s32 	%p40, %r280, %r4;
	cvt.rn.f32.u32 	%f34, %r276;
	mov.f32 	%f1050, 0f00000000;
	mov.f32 	%f1049, %f1050;
	mov.f32 	%f1048, %f1050;
	mov.f32 	%f1047, %f1050;
	mov.f32 	%f1046, %f1050;
	mov.f32 	%f1045, %f1050;
	mov.f32 	%f1044, %f1050;
	mov.f32 	%f1043, %f1050;
	mov.f32 	%f1042, %f1050;
	@%p40 bra 	$L__BB0_41;
	ld.param.u32 	%r269, [GenerateEigenFeature_param_0];
	sub.s32 	%r20, %r2, %r269;
	add.s32 	%r21, %r2, %r269;
	div.rn.f32 	%f35, %f1019, %f34;
	div.rn.f32 	%f36, %f1020, %f34;
	div.rn.f32 	%f37, %f1021, %f34;
	mov.f32 	%f1042, 0f00000000;
	mov.f32 	%f1043, %f1042;
	mov.f32 	%f1044, %f1042;
	mov.f32 	%f1045, %f1042;
	mov.f32 	%f1046, %f1042;
	mov.f32 	%f1047, %f1042;
	mov.f32 	%f1048, %f1042;
	mov.f32 	%f1049, %f1042;
	mov.f32 	%f1050, %f1042;
$L__BB0_24:
	setp.gt.s32 	%p41, %r20, %r21;
	@%p41 bra 	$L__BB0_40;
	ld.param.u32 	%r270, [GenerateEigenFeature_param_0];
	neg.s32 	%r281, %r270;
	sub.s32 	%r117, %r280, %r1;
	cvt.rn.f32.s32 	%f373, %r117;
	mul.f32 	%f374, %f180, %f373;
	abs.f32 	%f375, %f374;
	setp.lt.f32 	%p42, %f375, 0f00800000;
	mul.f32 	%f377, %f375, 0f4B800000;
	selp.f32 	%f378, %f377, %f375, %p42;
	selp.f32 	%f379, 0fC1C00000, 0f00000000, %p42;
	mov.b32 	%r118, %f378;
	add.s32 	%r119, %r118, -1060439283;
	and.b32  	%r120, %r119, -8388608;
	sub.s32 	%r121, %r118, %r120;
	mov.b32 	%f380, %r121;
	cvt.rn.f32.s32 	%f381, %r120;
	fma.rn.f32 	%f382, %f381, 0f34000000, %f379;
	add.f32 	%f383, %f380, 0fBF800000;
	add.f32 	%f384, %f380, 0f3F800000;
	rcp.approx.ftz.f32 	%f385, %f384;
	add.f32 	%f386, %f383, %f383;
	mul.f32 	%f387, %f386, %f385;
	mul.f32 	%f388, %f387, %f387;
	sub.f32 	%f389, %f383, %f387;
	add.f32 	%f390, %f389, %f389;
	neg.f32 	%f391, %f387;
	fma.rn.f32 	%f392, %f391, %f383, %f390;
	mul.rn.f32 	%f393, %f385, %f392;
	fma.rn.f32 	%f394, %f388, 0f3A2C32E4, 0f3B52E7DB;
	fma.rn.f32 	%f395, %f394, %f388, 0f3C93BB73;
	fma.rn.f32 	%f396, %f395, %f388, 0f3DF6384F;
	mul.rn.f32 	%f397, %f396, %f388;
	fma.rn.f32 	%f398, %f387, 0f3FB8AA3B, %f382;
	sub.f32 	%f399, %f382, %f398;
	fma.rn.f32 	%f400, %f387, 0f3FB8AA3B, %f399;
	fma.rn.f32 	%f401, %f393, 0f3FB8AA3B, %f400;
	fma.rn.f32 	%f402, %f387, 0f32A55E34, %f401;
	mul.f32 	%f403, %f397, 0f40400000;
	fma.rn.f32 	%f404, %f403, %f393, %f402;
	fma.rn.f32 	%f405, %f397, %f387, %f404;
	add.rn.f32 	%f406, %f398, %f405;
	neg.f32 	%f407, %f398;
	add.rn.f32 	%f408, %f406, %f407;
	neg.f32 	%f409, %f408;
	add.rn.f32 	%f410, %f405, %f409;
	mov.f32 	%f411, 0f40000000;
	mul.rn.f32 	%f412, %f406, %f411;
	neg.f32 	%f413, %f412;
	fma.rn.f32 	%f414, %f406, 0f40000000, %f413;
	fma.rn.f32 	%f415, %f410, 0f40000000, %f414;
	cvt.rni.f32.f32 	%f416, %f412;
	sub.f32 	%f417, %f412, %f416;
	add.f32 	%f418, %f417, %f415;
	fma.rn.f32 	%f419, %f418, 0f391FCB8E, 0f3AAF85ED;
	fma.rn.f32 	%f420, %f419, %f418, 0f3C1D9856;
	fma.rn.f32 	%f421, %f420, %f418, 0f3D6357BB;
	fma.rn.f32 	%f422, %f421, %f418, 0f3E75FDEC;
	fma.rn.f32 	%f423, %f422, %f418, 0f3F317218;
	fma.rn.f32 	%f424, %f423, %f418, 0f3F800000;
	cvt.rzi.s32.f32 	%r122, %f416;
	setp.gt.f32 	%p43, %f416, 0f00000000;
	selp.b32 	%r123, 0, -2097152000, %p43;
	add.s32 	%r124, %r123, 2130706432;
	mov.b32 	%f425, %r124;
	mul.f32 	%f426, %f424, %f425;
	shl.b32 	%r125, %r122, 23;
	sub.s32 	%r126, %r125, %r123;
	mov.b32 	%f427, %r126;
	mul.f32 	%f428, %f426, %f427;
	abs.f32 	%f429, %f412;
	setp.gt.f32 	%p44, %f429, 0f43180000;
	setp.lt.f32 	%p45, %f412, 0f00000000;
	selp.f32 	%f430, 0f00000000, 0f7F800000, %p45;
	selp.f32 	%f431, %f430, %f428, %p44;
	setp.eq.f32 	%p46, %f374, 0f3F800000;
	setp.nan.f32 	%p47, %f375, %f375;
	setp.eq.f32 	%p48, %f374, 0f00000000;
	setp.eq.f32 	%p49, %f375, 0f7F800000;
	add.f32 	%f432, %f374, %f374;
	mov.b32 	%r127, %f432;
	and.b32  	%r128, %r127, 2147483647;
	mov.b32 	%f433, %r128;
	add.rn.f32 	%f434, %f374, %f411;
	cvt.rn.f32.s32 	%f435, %r280;
	mul.f32 	%f436, %f180, %f435;
	sub.f32 	%f47, %f436, %f37;
	selp.f32 	%f437, %f433, %f431, %p49;
	selp.f32 	%f438, %f433, %f437, %p48;
	selp.f32 	%f439, %f434, %f438, %p47;
	selp.f32 	%f48, 0f3F800000, %f439, %p46;
	mov.u32 	%r282, %r20;
$L__BB0_26:
	mov.u32 	%r25, %r282;
	mad.lo.s32 	%r129, %r280, %r61, %r25;
	cvt.s64.s32 	%rd30, %r129;
	add.s64 	%rd31, %rd2, %rd30;
	ld.global.u8 	%rs3, [%rd31];
	setp.ne.s16 	%p50, %rs3, 1;
	@%p50 bra 	$L__BB0_39;
	cvt.rn.f32.s32 	%f441, %r281;
	mul.f32 	%f58, %f180, %f441;
	abs.f32 	%f59, %f58;
	setp.eq.f32 	%p51, %f58, 0f3F800000;
	mov.f32 	%f1051, 0f3F800000;
	@%p51 bra 	$L__BB0_32;
	setp.num.f32 	%p52, %f59, %f59;
	@%p52 bra 	$L__BB0_30;
	mov.f32 	%f499, 0f40000000;
	add.rn.f32 	%f1051, %f58, %f499;
	bra.uni 	$L__BB0_32;
$L__BB0_30:
	abs.f32 	%f442, %f58;
	setp.lt.f32 	%p53, %f442, 0f00800000;
	mul.f32 	%f444, %f442, 0f4B800000;
	selp.f32 	%f445, %f444, %f442, %p53;
	mov.b32 	%r130, %f445;
	add.s32 	%r131, %r130, -1060439283;
	and.b32  	%r132, %r131, -8388608;
	sub.s32 	%r133, %r130, %r132;
	mov.b32 	%f446, %r133;
	cvt.rn.f32.s32 	%f447, %r132;
	selp.f32 	%f448, 0fC1C00000, 0f00000000, %p53;
	fma.rn.f32 	%f449, %f447, 0f34000000, %f448;
	add.f32 	%f450, %f446, 0fBF800000;
	add.f32 	%f451, %f446, 0f3F800000;
	rcp.approx.ftz.f32 	%f452, %f451;
	add.f32 	%f453, %f450, %f450;
	mul.f32 	%f454, %f453, %f452;
	mul.f32 	%f455, %f454, %f454;
	neg.f32 	%f456, %f454;
	sub.f32 	%f457, %f450, %f454;
	add.f32 	%f458, %f457, %f457;
	fma.rn.f32 	%f459, %f456, %f450, %f458;
	mul.rn.f32 	%f460, %f452, %f459;
	fma.rn.f32 	%f461, %f455, 0f3A2C32E4, 0f3B52E7DB;
	fma.rn.f32 	%f462, %f461, %f455, 0f3C93BB73;
	fma.rn.f32 	%f463, %f462, %f455, 0f3DF6384F;
	mul.rn.f32 	%f464, %f463, %f455;
	fma.rn.f32 	%f465, %f454, 0f3FB8AA3B, %f449;
	mul.f32 	%f466, %f464, 0f40400000;
	sub.f32 	%f467, %f449, %f465;
	fma.rn.f32 	%f468, %f454, 0f3FB8AA3B, %f467;
	fma.rn.f32 	%f469, %f460, 0f3FB8AA3B, %f468;
	fma.rn.f32 	%f470, %f454, 0f32A55E34, %f469;
	fma.rn.f32 	%f471, %f466, %f460, %f470;
	fma.rn.f32 	%f472, %f464, %f454, %f471;
	add.rn.f32 	%f473, %f465, %f472;
	mov.f32 	%f474, 0f40000000;
	mul.rn.f32 	%f475, %f473, %f474;
	cvt.rni.f32.f32 	%f476, %f475;
	sub.f32 	%f477, %f475, %f476;
	neg.f32 	%f478, %f475;
	fma.rn.f32 	%f479, %f473, 0f40000000, %f478;
	neg.f32 	%f480, %f465;
	add.rn.f32 	%f481, %f473, %f480;
	neg.f32 	%f482, %f481;
	add.rn.f32 	%f483, %f472, %f482;
	fma.rn.f32 	%f484, %f483, 0f40000000, %f479;
	add.f32 	%f485, %f477, %f484;
	setp.gt.f32 	%p54, %f476, 0f00000000;
	selp.b32 	%r134, 0, -2097152000, %p54;
	setp.neu.f32 	%p55, %f58, 0f00000000;
	setp.neu.f32 	%p56, %f442, 0f7F800000;
	setp.lt.f32 	%p57, %f475, 0f00000000;
	selp.f32 	%f486, 0f00000000, 0f7F800000, %p57;
	abs.f32 	%f487, %f475;
	setp.gt.f32 	%p58, %f487, 0f43180000;
	cvt.rzi.s32.f32 	%r135, %f476;
	shl.b32 	%r136, %r135, 23;
	sub.s32 	%r137, %r136, %r134;
	mov.b32 	%f488, %r137;
	add.s32 	%r138, %r134, 2130706432;
	mov.b32 	%f489, %r138;
	fma.rn.f32 	%f490, %f485, 0f391FCB8E, 0f3AAF85ED;
	fma.rn.f32 	%f491, %f490, %f485, 0f3C1D9856;
	fma.rn.f32 	%f492, %f491, %f485, 0f3D6357BB;
	fma.rn.f32 	%f493, %f492, %f485, 0f3E75FDEC;
	fma.rn.f32 	%f494, %f493, %f485, 0f3F317218;
	fma.rn.f32 	%f495, %f494, %f485, 0f3F800000;
	mul.f32 	%f496, %f495, %f489;
	mul.f32 	%f497, %f496, %f488;
	selp.f32 	%f1051, %f486, %f497, %p58;
	and.pred  	%p59, %p55, %p56;
	@%p59 bra 	$L__BB0_32;
	add.f32 	%f498, %f58, %f58;
	mov.b32 	%r139, %f498;
	and.b32  	%r140, %r139, 2147483647;
	mov.b32 	%f1051, %r140;
$L__BB0_32:
	ld.global.f64 	%fd11, [%rd4];
	mad.lo.s32 	%r141, %r280, %r59, %r25;
	mul.lo.s32 	%r142, %r141, %r60;
	mul.wide.s32 	%rd32, %r142, 8;
	add.s64 	%rd33, %rd1, %rd32;
	ld.global.f64 	%fd2, [%rd33];
	sub.f64 	%fd12, %fd11, %fd2;
	cvt.rn.f32.f64 	%f64, %fd12;
	setp.eq.f32 	%p60, %f64, 0f3F800000;
	mov.f32 	%f1052, 0f3F800000;
	@%p60 bra 	$L__BB0_37;
	abs.f32 	%f501, %f64;
	setp.num.f32 	%p61, %f501, %f501;
	@%p61 bra 	$L__BB0_35;
	mov.f32 	%f559, 0f40000000;
	add.rn.f32 	%f1052, %f64, %f559;
	bra.uni 	$L__BB0_37;
$L__BB0_35:
	abs.f32 	%f502, %f64;
	setp.lt.f32 	%p62, %f502, 0f00800000;
	mul.f32 	%f504, %f502, 0f4B800000;
	selp.f32 	%f505, %f504, %f502, %p62;
	mov.b32 	%r143, %f505;
	add.s32 	%r144, %r143, -1060439283;
	and.b32  	%r145, %r144, -8388608;
	sub.s32 	%r146, %r143, %r145;
	mov.b32 	%f506, %r146;
	cvt.rn.f32.s32 	%f507, %r145;
	selp.f32 	%f508, 0fC1C00000, 0f00000000, %p62;
	fma.rn.f32 	%f509, %f507, 0f34000000, %f508;
	add.f32 	%f510, %f506, 0fBF800000;
	add.f32 	%f511, %f506, 0f3F800000;
	rcp.approx.ftz.f32 	%f512, %f511;
	add.f32 	%f513, %f510, %f510;
	mul.f32 	%f514, %f513, %f512;
	mul.f32 	%f515, %f514, %f514;
	neg.f32 	%f516, %f514;
	sub.f32 	%f517, %f510, %f514;
	add.f32 	%f518, %f517, %f517;
	fma.rn.f32 	%f519, %f516, %f510, %f518;
	mul.rn.f32 	%f520, %f512, %f519;
	fma.rn.f32 	%f521, %f515, 0f3A2C32E4, 0f3B52E7DB;
	fma.rn.f32 	%f522, %f521, %f515, 0f3C93BB73;
	fma.rn.f32 	%f523, %f522, %f515, 0f3DF6384F;
	mul.rn.f32 	%f524, %f523, %f515;
	fma.rn.f32 	%f525, %f514, 0f3FB8AA3B, %f509;
	mul.f32 	%f526, %f524, 0f40400000;
	sub.f32 	%f527, %f509, %f525;
	fma.rn.f32 	%f528, %f514, 0f3FB8AA3B, %f527;
	fma.rn.f32 	%f529, %f520, 0f3FB8AA3B, %f528;
	fma.rn.f32 	%f530, %f514, 0f32A55E34, %f529;
	fma.rn.f32 	%f531, %f526, %f520, %f530;
	fma.rn.f32 	%f532, %f524, %f514, %f531;
	add.rn.f32 	%f533, %f525, %f532;
	mov.f32 	%f534, 0f40000000;
	mul.rn.f32 	%f535, %f533, %f534;
	cvt.rni.f32.f32 	%f536, %f535;
	sub.f32 	%f537, %f535, %f536;
	neg.f32 	%f538, %f535;
	fma.rn.f32 	%f539, %f533, 0f40000000, %f538;
	neg.f32 	%f540, %f525;
	add.rn.f32 	%f541, %f533, %f540;
	neg.f32 	%f542, %f541;
	add.rn.f32 	%f543, %f532, %f542;
	fma.rn.f32 	%f544, %f543, 0f40000000, %f539;
	add.f32 	%f545, %f537, %f544;
	setp.gt.f32 	%p63, %f536, 0f00000000;
	selp.b32 	%r147, 0, -2097152000, %p63;
	setp.neu.f32 	%p64, %f64, 0f00000000;
	setp.neu.f32 	%p65, %f502, 0f7F800000;
	setp.lt.f32 	%p66, %f535, 0f00000000;
	selp.f32 	%f546, 0f00000000, 0f7F800000, %p66;
	abs.f32 	%f547, %f535;
	setp.gt.f32 	%p67, %f547, 0f43180000;
	cvt.rzi.s32.f32 	%r148, %f536;
	shl.b32 	%r149, %r148, 23;
	sub.s32 	%r150, %r149, %r147;
	mov.b32 	%f548, %r150;
	add.s32 	%r151, %r147, 2130706432;
	mov.b32 	%f549, %r151;
	fma.rn.f32 	%f550, %f545, 0f391FCB8E, 0f3AAF85ED;
	fma.rn.f32 	%f551, %f550, %f545, 0f3C1D9856;
	fma.rn.f32 	%f552, %f551, %f545, 0f3D6357BB;
	fma.rn.f32 	%f553, %f552, %f545, 0f3E75FDEC;
	fma.rn.f32 	%f554, %f553, %f545, 0f3F317218;
	fma.rn.f32 	%f555, %f554, %f545, 0f3F800000;
	mul.f32 	%f556, %f555, %f549;
	mul.f32 	%f557, %f556, %f548;
	selp.f32 	%f1052, %f546, %f557, %p67;
	and.pred  	%p68, %p64, %p65;
	@%p68 bra 	$L__BB0_37;
	add.f32 	%f558, %f64, %f64;
	mov.b32 	%r152, %f558;
	and.b32  	%r153, %r152, 2147483647;
	mov.b32 	%f1052, %r153;
$L__BB0_37:
	add.f32 	%f560, %f48, %f1051;
	add.f32 	%f561, %f560, %f1052;
	sqrt.rn.f32 	%f562, %f561;
	setp.geu.f32 	%p69, %f562, %f1;
	@%p69 bra 	$L__BB0_39;
	cvt.rn.f32.s32 	%f563, %r25;
	mul.f32 	%f564, %f180, %f563;
	sub.f32 	%f565, %f564, %f36;
	cvt.rn.f32.f64 	%f566, %fd2;
	sub.f32 	%f567, %f566, %f35;
	fma.rn.f32 	%f1050, %f47, %f47, %f1050;
	fma.rn.f32 	%f1049, %f47, %f565, %f1049;
	fma.rn.f32 	%f1048, %f47, %f567, %f1048;
	fma.rn.f32 	%f1047, %f47, %f565, %f1047;
	fma.rn.f32 	%f1046, %f565, %f565, %f1046;
	fma.rn.f32 	%f1045, %f565, %f567, %f1045;
	fma.rn.f32 	%f1044, %f47, %f567, %f1044;
	fma.rn.f32 	%f1043, %f565, %f567, %f1043;
	fma.rn.f32 	%f1042, %f567, %f567, %f1042;
$L__BB0_39:
	add.s32 	%r282, %r25, 1;
	add.s32 	%r281, %r281, 1;
	setp.ne.s32 	%p70, %r25, %r21;
	@%p70 bra 	$L__BB0_26;
$L__BB0_40:
	add.s32 	%r28, %r280, 1;
	setp.ne.s32 	%p71, %r280, %r4;
	mov.u32 	%r280, %r28;
	@%p71 bra 	$L__BB0_24;
$L__BB0_41:
	div.rn.f32 	%f105, %f1050, %f34;
	div.rn.f32 	%f106, %f1049, %f34;
	div.rn.f32 	%f107, %f1048, %f34;
	div.rn.f32 	%f108, %f1047, %f34;
	div.rn.f32 	%f109, %f1046, %f34;
	div.rn.f32 	%f110, %f1045, %f34;
	div.rn.f32 	%f111, %f1044, %f34;
	div.rn.f32 	%f112, %f1043, %f34;
	div.rn.f32 	%f113, %f1042, %f34;
	abs.f32 	%f114, %f106;
	setp.eq.f32 	%p72, %f106, 0f3F800000;
	mov.f32 	%f1080, 0f3F800000;
	@%p72 bra 	$L__BB0_46;
	setp.num.f32 	%p73, %f114, %f114;
	@%p73 bra 	$L__BB0_44;
	mov.f32 	%f624, 0f40000000;
	add.rn.f32 	%f1080, %f106, %f624;
	bra.uni 	$L__BB0_46;
$L__BB0_44:
	setp.lt.f32 	%p74, %f114, 0f00800000;
	mul.f32 	%f569, %f114, 0f4B800000;
	selp.f32 	%f570, %f569, %f114, %p74;
	mov.b32 	%r154, %f570;
	add.s32 	%r155, %r154, -1060439283;
	and.b32  	%r156, %r155, -8388608;
	sub.s32 	%r157, %r154, %r156;
	mov.b32 	%f571, %r157;
	cvt.rn.f32.s32 	%f572, %r156;
	selp.f32 	%f573, 0fC1C00000, 0f00000000, %p74;
	fma.rn.f32 	%f574, %f572, 0f34000000, %f573;
	add.f32 	%f575, %f571, 0fBF800000;
	add.f32 	%f576, %f571, 0f3F800000;
	rcp.approx.ftz.f32 	%f577, %f576;
	add.f32 	%f578, %f575, %f575;
	mul.f32 	%f579, %f578, %f577;
	mul.f32 	%f580, %f579, %f579;
	neg.f32 	%f581, %f579;
	sub.f32 	%f582, %f575, %f579;
	add.f32 	%f583, %f582, %f582;
	fma.rn.f32 	%f584, %f581, %f575, %f583;
	mul.rn.f32 	%f585, %f577, %f584;
	fma.rn.f32 	%f586, %f580, 0f3A2C32E4, 0f3B52E7DB;
	fma.rn.f32 	%f587, %f586, %f580, 0f3C93BB73;
	fma.rn.f32 	%f588, %f587, %f580, 0f3DF6384F;
	mul.rn.f32 	%f589, %f588, %f580;
	fma.rn.f32 	%f590, %f579, 0f3FB8AA3B, %f574;
	mul.f32 	%f591, %f589, 0f40400000;
	sub.f32 	%f592, %f574, %f590;
	fma.rn.f32 	%f593, %f579, 0f3FB8AA3B, %f592;
	fma.rn.f32 	%f594, %f585, 0f3FB8AA3B, %f593;
	fma.rn.f32 	%f595, %f579, 0f32A55E34, %f594;
	fma.rn.f32 	%f596, %f591, %f585, %f595;
	fma.rn.f32 	%f597, %f589, %f579, %f596;
	add.rn.f32 	%f598, %f590, %f597;
	mov.f32 	%f599, 0f40000000;
	mul.rn.f32 	%f600, %f598, %f599;
	cvt.rni.f32.f32 	%f601, %f600;
	sub.f32 	%f602, %f600, %f601;
	neg.f32 	%f603, %f600;
	fma.rn.f32 	%f604, %f598, 0f40000000, %f603;
	neg.f32 	%f605, %f590;
	add.rn.f32 	%f606, %f598, %f605;
	neg.f32 	%f607, %f606;
	add.rn.f32 	%f608, %f597, %f607;
	fma.rn.f32 	%f609, %f608, 0f40000000, %f604;
	add.f32 	%f610, %f602, %f609;
	setp.gt.f32 	%p75, %f601, 0f00000000;
	selp.b32 	%r158, 0, -2097152000, %p75;
	setp.neu.f32 	%p76, %f106, 0f00000000;
	setp.neu.f32 	%p77, %f114, 0f7F800000;
	setp.lt.f32 	%p78, %f600, 0f00000000;
	selp.f32 	%f611, 0f00000000, 0f7F800000, %p78;
	abs.f32 	%f612, %f600;
	setp.gt.f32 	%p79, %f612, 0f43180000;
	cvt.rzi.s32.f32 	%r159, %f601;
	shl.b32 	%r160, %r159, 23;
	sub.s32 	%r161, %r160, %r158;
	mov.b32 	%f613, %r161;
	add.s32 	%r162, %r158, 2130706432;
	mov.b32 	%f614, %r162;
	fma.rn.f32 	%f615, %f610, 0f391FCB8E, 0f3AAF85ED;
	fma.rn.f32 	%f616, %f615, %f610, 0f3C1D9856;
	fma.rn.f32 	%f617, %f616, %f610, 0f3D6357BB;
	fma.rn.f32 	%f618, %f617, %f610, 0f3E75FDEC;
	fma.rn.f32 	%f619, %f618, %f610, 0f3F317218;
	fma.rn.f32 	%f620, %f619, %f610, 0f3F800000;
	mul.f32 	%f621, %f620, %f614;
	mul.f32 	%f622, %f621, %f613;
	selp.f32 	%f1080, %f611, %f622, %p79;
	and.pred  	%p80, %p76, %p77;
	@%p80 bra 	$L__BB0_46;
	add.f32 	%f623, %f106, %f106;
	mov.b32 	%r163, %f623;
	and.b32  	%r164, %r163, 2147483647;
	mov.b32 	%f1080, %r164;
$L__BB0_46:
	abs.f32 	%f119, %f107;
	setp.eq.f32 	%p81, %f107, 0f3F800000;
	mov.f32 	%f1081, 0f3F800000;
	@%p81 bra 	$L__BB0_51;
	setp.num.f32 	%p82, %f119, %f119;
	@%p82 bra 	$L__BB0_49;
	mov.f32 	%f681, 0f40000000;
	add.rn.f32 	%f1081, %f107, %f681;
	bra.uni 	$L__BB0_51;
$L__BB0_49:
	setp.lt.f32 	%p83, %f119, 0f00800000;
	mul.f32 	%f626, %f119, 0f4B800000;
	selp.f32 	%f627, %f626, %f119, %p83;
	mov.b32 	%r165, %f627;
	add.s32 	%r166, %r165, -1060439283;
	and.b32  	%r167, %r166, -8388608;
	sub.s32 	%r168, %r165, %r167;
	mov.b32 	%f628, %r168;
	cvt.rn.f32.s32 	%f629, %r167;
	selp.f32 	%f630, 0fC1C00000, 0f00000000, %p83;
	fma.rn.f32 	%f631, %f629, 0f34000000, %f630;
	add.f32 	%f632, %f628, 0fBF800000;
	add.f32 	%f633, %f628, 0f3F800000;
	rcp.approx.ftz.f32 	%f634, %f633;
	add.f32 	%f635, %f632, %f632;
	mul.f32 	%f636, %f635, %f634;
	mul.f32 	%f637, %f636, %f636;
	neg.f32 	%f638, %f636;
	sub.f32 	%f639, %f632, %f636;
	add.f32 	%f640, %f639, %f639;
	fma.rn.f32 	%f641, %f638, %f632, %f640;
	mul.rn.f32 	%f642, %f634, %f641;
	fma.rn.f32 	%f643, %f637, 0f3A2C32E4, 0f3B52E7DB;
	fma.rn.f32 	%f644, %f643, %f637, 0f3C93BB73;
	fma.rn.f32 	%f645, %f644, %f637, 0f3DF6384F;
	mul.rn.f32 	%f646, %f645, %f637;
	fma.rn.f32 	%f647, %f636, 0f3FB8AA3B, %f631;
	mul.f32 	%f648, %f646, 0f40400000;
	sub.f32 	%f649, %f631, %f647;
	fma.rn.f32 	%f650, %f636, 0f3FB8AA3B, %f649;
	fma.rn.f32 	%f651, %f642, 0f3FB8AA3B, %f650;
	fma.rn.f32 	%f652, %f636, 0f32A55E34, %f651;
	fma.rn.f32 	%f653, %f648, %f642, %f652;
	fma.rn.f32 	%f654, %f646, %f636, %f653;
	add.rn.f32 	%f655, %f647, %f654;
	mov.f32 	%f656, 0f40000000;
	mul.rn.f32 	%f657, %f655, %f656;
	cvt.rni.f32.f32 	%f658, %f657;
	sub.f32 	%f659, %f657, %f658;
	neg.f32 	%f660, %f657;
	fma.rn.f32 	%f661, %f655, 0f40000000, %f660;
	neg.f32 	%f662, %f647;
	add.rn.f32 	%f663, %f655, %f662;
	neg.f32 	%f664, %f663;
	add.rn.f32 	%f665, %f654, %f664;
	fma.rn.f32 	%f666, %f665, 0f40000000, %f661;
	add.f32 	%f667, %f659, %f666;
	setp.gt.f32 	%p84, %f658, 0f00000000;
	selp.b32 	%r169, 0, -2097152000, %p84;
	setp.neu.f32 	%p85, %f107, 0f00000000;
	setp.neu.f32 	%p86, %f119, 0f7F800000;
	setp.lt.f32 	%p87, %f657, 0f00000000;
	selp.f32 	%f668, 0f00000000, 0f7F800000, %p87;
	abs.f32 	%f669, %f657;
	setp.gt.f32 	%p88, %f669, 0f43180000;
	cvt.rzi.s32.f32 	%r170, %f658;
	shl.b32 	%r171, %r170, 23;
	sub.s32 	%r172, %r171, %r169;
	mov.b32 	%f670, %r172;
	add.s32 	%r173, %r169, 2130706432;
	mov.b32 	%f671, %r173;
	fma.rn.f32 	%f672, %f667, 0f391FCB8E, 0f3AAF85ED;
	fma.rn.f32 	%f673, %f672, %f667, 0f3C1D9856;
	fma.rn.f32 	%f674, %f673, %f667, 0f3D6357BB;
	fma.rn.f32 	%f675, %f674, %f667, 0f3E75FDEC;
	fma.rn.f32 	%f676, %f675, %f667, 0f3F317218;
	fma.rn.f32 	%f677, %f676, %f667, 0f3F800000;
	mul.f32 	%f678, %f677, %f671;
	mul.f32 	%f679, %f678, %f670;
	selp.f32 	%f1081, %f668, %f679, %p88;
	and.pred  	%p89, %p85, %p86;
	@%p89 bra 	$L__BB0_51;
	add.f32 	%f680, %f107, %f107;
	mov.b32 	%r174, %f680;
	and.b32  	%r175, %r174, 2147483647;
	mov.b32 	%f1081, %r175;
$L__BB0_51:
	add.f32 	%f124, %f1080, %f1081;
	abs.f32 	%f125, %f110;
	setp.eq.f32 	%p90, %f110, 0f3F800000;
	mov.f32 	%f1082, 0f3F800000;
	@%p90 bra 	$L__BB0_56;
	setp.num.f32 	%p91, %f125, %f125;
	@%p91 bra 	$L__BB0_54;
	mov.f32 	%f738, 0f40000000;
	add.rn.f32 	%f1082, %f110, %f738;
	bra.uni 	$L__BB0_56;
$L__BB0_54:
	setp.lt.f32 	%p92, %f125, 0f00800000;
	mul.f32 	%f683, %f125, 0f4B800000;
	selp.f32 	%f684, %f683, %f125, %p92;
	mov.b32 	%r176, %f684;
	add.s32 	%r177, %r176, -1060439283;
	and.b32  	%r178, %r177, -8388608;
	sub.s32 	%r179, %r176, %r178;
	mov.b32 	%f685, %r179;
	cvt.rn.f32.s32 	%f686, %r178;
	selp.f32 	%f687, 0fC1C00000, 0f00000000, %p92;
	fma.rn.f32 	%f688, %f686, 0f34000000, %f687;
	add.f32 	%f689, %f685, 0fBF800000;
	add.f32 	%f690, %f685, 0f3F800000;
	rcp.approx.ftz.f32 	%f691, %f690;
	add.f32 	%f692, %f689, %f689;
	mul.f32 	%f693, %f692, %f691;
	mul.f32 	%f694, %f693, %f693;
	neg.f32 	%f695, %f693;
	sub.f32 	%f696, %f689, %f693;
	add.f32 	%f697, %f696, %f696;
	fma.rn.f32 	%f698, %f695, %f689, %f697;
	mul.rn.f32 	%f699, %f691, %f698;
	fma.rn.f32 	%f700, %f694, 0f3A2C32E4, 0f3B52E7DB;
	fma.rn.f32 	%f701, %f700, %f694, 0f3C93BB73;
	fma.rn.f32 	%f702, %f701, %f694, 0f3DF6384F;
	mul.rn.f32 	%f703, %f702, %f694;
	fma.rn.f32 	%f704, %f693, 0f3FB8AA3B, %f688;
	mul.f32 	%f705, %f703, 0f40400000;
	sub.f32 	%f706, %f688, %f704;
	fma.rn.f32 	%f707, %f693, 0f3FB8AA3B, %f706;
	fma.rn.f32 	%f708, %f699, 0f3FB8AA3B, %f707;
	fma.rn.f32 	%f709, %f693, 0f32A55E34, %f708;
	fma.rn.f32 	%f710, %f705, %f699, %f709;
	fma.rn.f32 	%f711, %f703, %f693, %f710;
	add.rn.f32 	%f712, %f704, %f711;
	mov.f32 	%f713, 0f40000000;
	mul.rn.f32 	%f714, %f712, %f713;
	cvt.rni.f32.f32 	%f715, %f714;
	sub.f32 	%f716, %f714, %f715;
	neg.f32 	%f717, %f714;
	fma.rn.f32 	%f718, %f712, 0f40000000, %f717;
	neg.f32 	%f719, %f704;
	add.rn.f32 	%f720, %f712, %f719;
	neg.f32 	%f721, %f720;
	add.rn.f32 	%f722, %f711, %f721;
	fma.rn.f32 	%f723, %f722, 0f40000000, %f718;
	add.f32 	%f724, %f716, %f723;
	setp.gt.f32 	%p93, %f715, 0f00000000;
	selp.b32 	%r180, 0, -2097152000, %p93;
	setp.neu.f32 	%p94, %f110, 0f00000000;
	setp.neu.f32 	%p95, %f125, 0f7F800000;
	setp.lt.f32 	%p96, %f714, 0f00000000;
	selp.f32 	%f725, 0f00000000, 0f7F800000, %p96;
	abs.f32 	%f726, %f714;
	setp.gt.f32 	%p97, %f726, 0f43180000;
	cvt.rzi.s32.f32 	%r181, %f715;
	shl.b32 	%r182, %r181, 23;
	sub.s32 	%r183, %r182, %r180;
	mov.b32 	%f727, %r183;
	add.s32 	%r184, %r180, 2130706432;
	mov.b32 	%f728, %r184;
	fma.rn.f32 	%f729, %f724, 0f391FCB8E, 0f3AAF85ED;
	fma.rn.f32 	%f730, %f729, %f724, 0f3C1D9856;
	fma.rn.f32 	%f731, %f730, %f724, 0f3D6357BB;
	fma.rn.f32 	%f732, %f731, %f724, 0f3E75FDEC;
	fma.rn.f32 	%f733, %f732, %f724, 0f3F317218;
	fma.rn.f32 	%f734, %f733, %f724, 0f3F800000;
	mul.f32 	%f735, %f734, %f728;
	mul.f32 	%f736, %f735, %f727;
	selp.f32 	%f1082, %f725, %f736, %p97;
	and.pred  	%p98, %p94, %p95;
	@%p98 bra 	$L__BB0_56;
	add.f32 	%f737, %f110, %f110;
	mov.b32 	%r185, %f737;
	and.b32  	%r186, %r185, 2147483647;
	mov.b32 	%f1082, %r186;
$L__BB0_56:
	add.f32 	%f130, %f124, %f1082;
	setp.neu.f32 	%p99, %f130, 0f00000000;
	@%p99 bra 	$L__BB0_63;
	setp.ltu.f32 	%p148, %f105, %f109;
	setp.ltu.f32 	%p149, %f105, %f113;
	or.pred  	%p150, %p148, %p149;
	@%p150 bra 	$L__BB0_59;
	setp.ge.f32 	%p159, %f109, %f113;
	selp.f32 	%f1090, %f109, %f113, %p159;
	selp.f32 	%f1091, %f113, %f109, %p159;
	mov.f32 	%f1089, %f105;
	bra.uni 	$L__BB0_98;
$L__BB0_59:
	setp.ltu.f32 	%p151, %f109, %f105;
	setp.ltu.f32 	%p152, %f109, %f113;
	or.pred  	%p153, %p151, %p152;
	@%p153 bra 	$L__BB0_61;
	setp.ge.f32 	%p158, %f105, %f113;
	selp.f32 	%f1090, %f105, %f113, %p158;
	selp.f32 	%f1091, %f113, %f105, %p158;
	mov.f32 	%f1089, %f109;
	bra.uni 	$L__BB0_98;
$L__BB0_61:
	setp.ltu.f32 	%p154, %f113, %f105;
	setp.ltu.f32 	%p155, %f113, %f109;
	mov.f32 	%f1089, 0f00000000;
	or.pred  	%p156, %p154, %p155;
	mov.f32 	%f1090, %f1089;
	mov.f32 	%f1091, %f1089;
	@%p156 bra 	$L__BB0_98;
	setp.ge.f32 	%p157, %f105, %f109;
	selp.f32 	%f1090, %f105, %f109, %p157;
	selp.f32 	%f1091, %f109, %f105, %p157;
	mov.f32 	%f1089, %f113;
	bra.uni 	$L__BB0_98;
$L__BB0_63:
	add.f32 	%f740, %f105, %f109;
	add.f32 	%f741, %f740, %f113;
	div.rn.f32 	%f137, %f741, 0f40400000;
	sub.f32 	%f138, %f105, %f137;
	abs.f32 	%f139, %f138;
	setp.eq.f32 	%p100, %f138, 0f3F800000;
	mov.f32 	%f1083, 0f3F800000;
	@%p100 bra 	$L__BB0_68;
	setp.num.f32 	%p101, %f139, %f139;
	@%p101 bra 	$L__BB0_66;
	mov.f32 	%f797, 0f40000000;
	add.rn.f32 	%f1083, %f138, %f797;
	bra.uni 	$L__BB0_68;
$L__BB0_66:
	setp.lt.f32 	%p102, %f139, 0f00800000;
	mul.f32 	%f742, %f139, 0f4B800000;
	selp.f32 	%f743, %f742, %f139, %p102;
	mov.b32 	%r187, %f743;
	add.s32 	%r188, %r187, -1060439283;
	and.b32  	%r189, %r188, -8388608;
	sub.s32 	%r190, %r187, %r189;
	mov.b32 	%f744, %r190;
	cvt.rn.f32.s32 	%f745, %r189;
	selp.f32 	%f746, 0fC1C00000, 0f00000000, %p102;
	fma.rn.f32 	%f747, %f745, 0f34000000, %f746;
	add.f32 	%f748, %f744, 0fBF800000;
	add.f32 	%f749, %f744, 0f3F800000;
	rcp.approx.ftz.f32 	%f750, %f749;
	add.f32 	%f751, %f748, %f748;
	mul.f32 	%f752, %f751, %f750;
	mul.f32 	%f753, %f752, %f752;
	neg.f32 	%f754, %f752;
	sub.f32 	%f755, %f748, %f752;
	add.f32 	%f756, %f755, %f755;
	fma.rn.f32 	%f757, %f754, %f748, %f756;
	mul.rn.f32 	%f758, %f750, %f757;
	fma.rn.f32 	%f759, %f753, 0f3A2C32E4, 0f3B52E7DB;
	fma.rn.f32 	%f760, %f759, %f753, 0f3C93BB73;
	fma.rn.f32 	%f761, %f760, %f753, 0f3DF6384F;
	mul.rn.f32 	%f762, %f761, %f753;
	fma.rn.f32 	%f763, %f752, 0f3FB8AA3B, %f747;
	mul.f32 	%f764, %f762, 0f40400000;
	sub.f32 	%f765, %f747, %f763;
	fma.rn.f32 	%f766, %f752, 0f3FB8AA3B, %f765;
	fma.rn.f32 	%f767, %f758, 0f3FB8AA3B, %f766;
	fma.rn.f32 	%f768, %f752, 0f32A55E34, %f767;
	fma.rn.f32 	%f769, %f764, %f758, %f768;
	fma.rn.f32 	%f770, %f762, %f752, %f769;
	add.rn.f32 	%f771, %f763, %f770;
	mov.f32 	%f772, 0f40000000;
	mul.rn.f32 	%f773, %f771, %f772;
	cvt.rni.f32.f32 	%f774, %f773;
	sub.f32 	%f775, %f773, %f774;
	neg.f32 	%f776, %f773;
	fma.rn.f32 	%f777, %f771, 0f40000000, %f776;
	neg.f32 	%f778, %f763;
	add.rn.f32 	%f779, %f771, %f778;
	neg.f32 	%f780, %f779;
	add.rn.f32 	%f781, %f770, %f780;
	fma.rn.f32 	%f782, %f781, 0f40000000, %f777;
	add.f32 	%f783, %f775, %f782;
	setp.gt.f32 	%p103, %f774, 0f00000000;
	selp.b32 	%r191, 0, -2097152000, %p103;
	setp.neu.f32 	%p104, %f138, 0f00000000;
	setp.neu.f32 	%p105, %f139, 0f7F800000;
	setp.lt.f32 	%p106, %f773, 0f00000000;
	selp.f32 	%f784, 0f00000000, 0f7F800000, %p106;
	abs.f32 	%f785, %f773;
	setp.gt.f32 	%p107, %f785, 0f43180000;
	cvt.rzi.s32.f32 	%r192, %f774;
	shl.b32 	%r193, %r192, 23;
	sub.s32 	%r194, %r193, %r191;
	mov.b32 	%f786, %r194;
	add.s32 	%r195, %r191, 2130706432;
	mov.b32 	%f787, %r195;
	fma.rn.f32 	%f788, %f783, 0f391FCB8E, 0f3AAF85ED;
	fma.rn.f32 	%f789, %f788, %f783, 0f3C1D9856;
	fma.rn.f32 	%f790, %f789, %f783, 0f3D6357BB;
	fma.rn.f32 	%f791, %f790, %f783, 0f3E75FDEC;
	fma.rn.f32 	%f792, %f791, %f783, 0f3F317218;
	fma.rn.f32 	%f793, %f792, %f783, 0f3F800000;
	mul.f32 	%f794, %f793, %f787;
	mul.f32 	%f795, %f794, %f786;
	selp.f32 	%f1083, %f784, %f795, %p107;
	and.pred  	%p108, %p104, %p105;
	@%p108 bra 	$L__BB0_68;
	add.f32 	%f796, %f138, %f138;
	mov.b32 	%r196, %f796;
	and.b32  	%r197, %r196, 2147483647;
	mov.b32 	%f1083, %r197;
$L__BB0_68:
	sub.f32 	%f144, %f109, %f137;
	abs.f32 	%f145, %f144;
	setp.eq.f32 	%p109, %f144, 0f3F800000;
	mov.f32 	%f1084, 0f3F800000;
	@%p109 bra 	$L__BB0_73;
	setp.num.f32 	%p110, %f145, %f145;
	@%p110 bra 	$L__BB0_71;
	mov.f32 	%f854, 0f40000000;
	add.rn.f32 	%f1084, %f144, %f854;
	bra.uni 	$L__BB0_73;
$L__BB0_71:
	setp.lt.f32 	%p111, %f145, 0f00800000;
	mul.f32 	%f799, %f145, 0f4B800000;
	selp.f32 	%f800, %f799, %f145, %p111;
	mov.b32 	%r198, %f800;
	add.s32 	%r199, %r198, -1060439283;
	and.b32  	%r200, %r199, -8388608;
	sub.s32 	%r201, %r198, %r200;
	mov.b32 	%f801, %r201;
	cvt.rn.f32.s32 	%f802, %r200;
	selp.f32 	%f803, 0fC1C00000, 0f00000000, %p111;
	fma.rn.f32 	%f804, %f802, 0f34000000, %f803;
	add.f32 	%f805, %f801, 0fBF800000;
	add.f32 	%f806, %f801, 0f3F800000;
	rcp.approx.ftz.f32 	%f807, %f806;
	add.f32 	%f808, %f805, %f805;
	mul.f32 	%f809, %f808, %f807;
	mul.f32 	%f810, %f809, %f809;
	neg.f32 	%f811, %f809;
	sub.f32 	%f812, %f805, %f809;
	add.f32 	%f813, %f812, %f812;
	fma.rn.f32 	%f814, %f811, %f805, %f813;
	mul.rn.f32 	%f815, %f807, %f814;
	fma.rn.f32 	%f816, %f810, 0f3A2C32E4, 0f3B52E7DB;
	fma.rn.f32 	%f817, %f816, %f810, 0f3C93BB73;
	fma.rn.f32 	%f818, %f817, %f810, 0f3DF6384F;
	mul.rn.f32 	%f819, %f818, %f810;
	fma.rn.f32 	%f820, %f809, 0f3FB8AA3B, %f804;
	mul.f32 	%f821, %f819, 0f40400000;
	sub.f32 	%f822, %f804, %f820;
	fma.rn.f32 	%f823, %f809, 0f3FB8AA3B, %f822;
	fma.rn.f32 	%f824, %f815, 0f3FB8AA3B, %f823;
	fma.rn.f32 	%f825, %f809, 0f32A55E34, %f824;
	fma.rn.f32 	%f826, %f821, %f815, %f825;
	fma.rn.f32 	%f827, %f819, %f809, %f826;
	add.rn.f32 	%f828, %f820, %f827;
	mov.f32 	%f829, 0f40000000;
	mul.rn.f32 	%f830, %f828, %f829;
	cvt.rni.f32.f32 	%f831, %f830;
	sub.f32 	%f832, %f830, %f831;
	neg.f32 	%f833, %f830;
	fma.rn.f32 	%f834, %f828, 0f40000000, %f833;
	neg.f32 	%f835, %f820;
	add.rn.f32 	%f836, %f828, %f835;
	neg.f32 	%f837, %f836;
	add.rn.f32 	%f838, %f827, %f837;
	fma.rn.f32 	%f839, %f838, 0f40000000, %f834;
	add.f32 	%f840, %f832, %f839;
	setp.gt.f32 	%p112, %f831, 0f00000000;
	selp.b32 	%r202, 0, -2097152000, %p112;
	setp.neu.f32 	%p113, %f144, 0f00000000;
	setp.neu.f32 	%p114, %f145, 0f7F800000;
	setp.lt.f32 	%p115, %f830, 0f00000000;
	selp.f32 	%f841, 0f00000000, 0f7F800000, %p115;
	abs.f32 	%f842, %f830;
	setp.gt.f32 	%p116, %f842, 0f43180000;
	cvt.rzi.s32.f32 	%r203, %f831;
	shl.b32 	%r204, %r203, 23;
	sub.s32 	%r205, %r204, %r202;
	mov.b32 	%f843, %r205;
	add.s32 	%r206, %r202, 2130706432;
	mov.b32 	%f844, %r206;
	fma.rn.f32 	%f845, %f840, 0f391FCB8E, 0f3AAF85ED;
	fma.rn.f32 	%f846, %f845, %f840, 0f3C1D9856;
	fma.rn.f32 	%f847, %f846, %f840, 0f3D6357BB;
	fma.rn.f32 	%f848, %f847, %f840, 0f3E75FDEC;
	fma.rn.f32 	%f849, %f848, %f840, 0f3F317218;
	fma.rn.f32 	%f850, %f849, %f840, 0f3F800000;
	mul.f32 	%f851, %f850, %f844;
	mul.f32 	%f852, %f851, %f843;
	selp.f32 	%f1084, %f841, %f852, %p116;
	and.pred  	%p117, %p113, %p114;
	@%p117 bra 	$L__BB0_73;
	add.f32 	%f853, %f144, %f144;
	mov.b32 	%r207, %f853;
	and.b32  	%r208, %r207, 2147483647;
	mov.b32 	%f1084, %r208;
$L__BB0_73:
	add.f32 	%f150, %f1083, %f1084;
	sub.f32 	%f151, %f113, %f137;
	abs.f32 	%f152, %f151;
	setp.eq.f32 	%p118, %f151, 0f3F800000;
	mov.f32 	%f1085, 0f3F800000;
	@%p118 bra 	$L__BB0_78;
	setp.num.f32 	%p119, %f152, %f152;
	@%p119 bra 	$L__BB0_76;
	mov.f32 	%f911, 0f40000000;
	add.rn.f32 	%f1085, %f151, %f911;
	bra.uni 	$L__BB0_78;
$L__BB0_76:
	setp.lt.f32 	%p120, %f152, 0f00800000;
	mul.f32 	%f856, %f152, 0f4B800000;
	selp.f32 	%f857, %f856, %f152, %p120;
	mov.b32 	%r209, %f857;
	add.s32 	%r210, %r209, -1060439283;
	and.b32  	%r211, %r210, -8388608;
	sub.s32 	%r212, %r209, %r211;
	mov.b32 	%f858, %r212;
	cvt.rn.f32.s32 	%f859, %r211;
	selp.f32 	%f860, 0fC1C00000, 0f00000000, %p120;
	fma.rn.f32 	%f861, %f859, 0f34000000, %f860;
	add.f32 	%f862, %f858, 0fBF800000;
	add.f32 	%f863, %f858, 0f3F800000;
	rcp.approx.ftz.f32 	%f864, %f863;
	add.f32 	%f865, %f862, %f862;
	mul.f32 	%f866, %f865, %f864;
	mul.f32 	%f867, %f866, %f866;
	neg.f32 	%f868, %f866;
	sub.f32 	%f869, %f862, %f866;
	add.f32 	%f870, %f869, %f869;
	fma.rn.f32 	%f871, %f868, %f862, %f870;
	mul.rn.f32 	%f872, %f864, %f871;
	fma.rn.f32 	%f873, %f867, 0f3A2C32E4, 0f3B52E7DB;
	fma.rn.f32 	%f874, %f873, %f867, 0f3C93BB73;
	fma.rn.f32 	%f875, %f874, %f867, 0f3DF6384F;
	mul.rn.f32 	%f876, %f875, %f867;
	fma.rn.f32 	%f877, %f866, 0f3FB8AA3B, %f861;
	mul.f32 	%f878, %f876, 0f40400000;
	sub.f32 	%f879, %f861, %f877;
	fma.rn.f32 	%f880, %f866, 0f3FB8AA3B, %f879;
	fma.rn.f32 	%f881, %f872, 0f3FB8AA3B, %f880;
	fma.rn.f32 	%f882, %f866, 0f32A55E34, %f881;
	fma.rn.f32 	%f883, %f878, %f872, %f882;
	fma.rn.f32 	%f884, %f876, %f866, %f883;
	add.rn.f32 	%f885, %f877, %f884;
	mov.f32 	%f886, 0f40000000;
	mul.rn.f32 	%f887, %f885, %f886;
	cvt.rni.f32.f32 	%f888, %f887;
	sub.f32 	%f889, %f887, %f888;
	neg.f32 	%f890, %f887;
	fma.rn.f32 	%f891, %f885, 0f40000000, %f890;
	neg.f32 	%f892, %f877;
	add.rn.f32 	%f893, %f885, %f892;
	neg.f32 	%f894, %f893;
	add.rn.f32 	%f895, %f884, %f894;
	fma.rn.f32 	%f896, %f895, 0f40000000, %f891;
	add.f32 	%f897, %f889, %f896;
	setp.gt.f32 	%p121, %f888, 0f00000000;
	selp.b32 	%r213, 0, -2097152000, %p121;
	setp.neu.f32 	%p122, %f151, 0f00000000;
	setp.neu.f32 	%p123, %f152, 0f7F800000;
	setp.lt.f32 	%p124, %f887, 0f00000000;
	selp.f32 	%f898, 0f00000000, 0f7F800000, %p124;
	abs.f32 	%f899, %f887;
	setp.gt.f32 	%p125, %f899, 0f43180000;
	cvt.rzi.s32.f32 	%r214, %f888;
	shl.b32 	%r215, %r214, 23;
	sub.s32 	%r216, %r215, %r213;
	mov.b32 	%f900, %r216;
	add.s32 	%r217, %r213, 2130706432;
	mov.b32 	%f901, %r217;
	fma.rn.f32 	%f902, %f897, 0f391FCB8E, 0f3AAF85ED;
	fma.rn.f32 	%f903, %f902, %f897, 0f3C1D9856;
	fma.rn.f32 	%f904, %f903, %f897, 0f3D6357BB;
	fma.rn.f32 	%f905, %f904, %f897, 0f3E75FDEC;
	fma.rn.f32 	%f906, %f905, %f897, 0f3F317218;
	fma.rn.f32 	%f907, %f906, %f897, 0f3F800000;
	mul.f32 	%f908, %f907, %f901;
	mul.f32 	%f909, %f908, %f900;
	selp.f32 	%f1085, %f898, %f909, %p125;
	and.pred  	%p126, %p122, %p123;
	@%p126 bra 	$L__BB0_78;
	add.f32 	%f910, %f151, %f151;
	mov.b32 	%r218, %f910;
	and.b32  	%r219, %r218, 2147483647;
	mov.b32 	%f1085, %r219;
$L__BB0_78:
	add.f32 	%f913, %f150, %f1085;
	fma.rn.f32 	%f914, %f130, 0f40000000, %f913;
	div.rn.f32 	%f915, %f914, 0f40C00000;
	sqrt.rn.f32 	%f157, %f915;
	rcp.rn.f32 	%f916, %f157;
	mul.f32 	%f917, %f138, %f916;
	mul.f32 	%f918, %f106, %f916;
	mul.f32 	%f919, %f107, %f916;
	mul.f32 	%f920, %f108, %f916;
	mul.f32 	%f921, %f144, %f916;
	mul.f32 	%f922, %f110, %f916;
	mul.f32 	%f923, %f111, %f916;
	mul.f32 	%f924, %f112, %f916;
	mul.f32 	%f925, %f151, %f916;
	mul.f32 	%f926, %f917, %f921;
	mul.f32 	%f927, %f918, %f922;
	mul.f32 	%f928, %f923, %f927;
	fma.rn.f32 	%f929, %f925, %f926, %f928;
	mul.f32 	%f930, %f919, %f920;
	fma.rn.f32 	%f931, %f924, %f930, %f929;
	mul.f32 	%f932, %f919, %f921;
	mul.f32 	%f933, %f923, %f932;
	sub.f32 	%f934, %f931, %f933;
	mul.f32 	%f935, %f917, %f922;
	mul.f32 	%f936, %f924, %f935;
	sub.f32 	%f937, %f934, %f936;
	mul.f32 	%f938, %f918, %f920;
	mul.f32 	%f939, %f925, %f938;
	sub.f32 	%f940, %f937, %f939;
	mul.f32 	%f158, %f940, 0f3F000000;
	setp.le.f32 	%p127, %f158, 0fBF800000;
	mov.f32 	%f1086, 0f3F860A96;
	@%p127 bra 	$L__BB0_81;
	setp.ge.f32 	%p128, %f158, 0f3F800000;
	mov.f32 	%f1086, 0f00000000;
	@%p128 bra 	$L__BB0_81;
	abs.f32 	%f942, %f158;
	fma.rn.f32 	%f943, %f942, 0fBF000000, 0f3F000000;
	rsqrt.approx.ftz.f32 	%f944, %f943;
	mul.f32 	%f945, %f943, %f944;
	mul.f32 	%f946, %f944, 0fBF000000;
	fma.rn.f32 	%f947, %f945, %f946, 0f3F000000;
	fma.rn.f32 	%f948, %f945, %f947, %f945;
	setp.eq.f32 	%p129, %f942, 0f3F800000;
	selp.f32 	%f949, 0f00000000, %f948, %p129;
	setp.gt.f32 	%p130, %f942, 0f3F0F5C29;
	selp.f32 	%f950, %f949, %f942, %p130;
	copysign.f32 	%f951, %f158, %f950;
	mul.f32 	%f952, %f951, %f951;
	fma.rn.f32 	%f953, %f952, 0f3D10ECEF, 0f3C8B1ABB;
	fma.rn.f32 	%f954, %f953, %f952, 0f3CFC028C;
	fma.rn.f32 	%f955, %f954, %f952, 0f3D372139;
	fma.rn.f32 	%f956, %f955, %f952, 0f3D9993DB;
	fma.rn.f32 	%f957, %f956, %f952, 0f3E2AAAC6;
	mul.f32 	%f958, %f952, %f957;
	fma.rn.f32 	%f959, %f958, %f951, %f951;
	neg.f32 	%f960, %f959;
	selp.f32 	%f961, %f959, %f960, %p130;
	fma.rn.f32 	%f962, 0f3F6EE581, 0f3FD774EB, %f961;
	setp.gt.f32 	%p131, %f158, 0f3F0F5C29;
	selp.f32 	%f963, %f959, %f962, %p131;
	add.f32 	%f964, %f963, %f963;
	selp.f32 	%f965, %f964, %f963, %p130;
	div.rn.f32 	%f1086, %f965, 0f40400000;
$L__BB0_81:
	add.f32 	%f161, %f157, %f157;
	mul.f32 	%f966, %f1086, 0f3F22F983;
	cvt.rni.s32.f32 	%r286, %f966;
	cvt.rn.f32.s32 	%f967, %r286;
	fma.rn.f32 	%f968, %f967, 0fBFC90FDA, %f1086;
	fma.rn.f32 	%f969, %f967, 0fB3A22168, %f968;
	fma.rn.f32 	%f1087, %f967, 0fA7C234C5, %f969;
	abs.f32 	%f163, %f1086;
	setp.ltu.f32 	%p132, %f163, 0f47CE4780;
	@%p132 bra 	$L__BB0_89;
	setp.neu.f32 	%p133, %f163, 0f7F800000;
	@%p133 bra 	$L__BB0_84;
	mov.f32 	%f972, 0f00000000;
	mul.rn.f32 	%f1087, %f1086, %f972;
	mov.b32 	%r286, 0;
	bra.uni 	$L__BB0_89;
$L__BB0_84:
	mov.b32 	%r30, %f1086;
	shl.b32 	%r221, %r30, 8;
	or.b32  	%r31, %r221, -2147483648;
	mov.b64 	%rd56, 0;
	mov.b32 	%r283, 0;
	mov.u64 	%rd54, __cudart_i2opi_f;
	mov.u64 	%rd55, %rd3;
$L__BB0_85:
	.pragma "nounroll";
	ld.global.nc.u32 	%r222, [%rd54];
	mad.wide.u32 	%rd36, %r222, %r31, %rd56;
	shr.u64 	%rd56, %rd36, 32;
	st.local.u32 	[%rd55], %rd36;
	add.s32 	%r283, %r283, 1;
	add.s64 	%rd55, %rd55, 4;
	add.s64 	%rd54, %rd54, 4;
	setp.ne.s32 	%p134, %r283, 6;
	@%p134 bra 	$L__BB0_85;
	shr.u32 	%r223, %r30, 23;
	st.local.u32 	[%rd3+24], %rd56;
	and.b32  	%r34, %r223, 31;
	and.b32  	%r224, %r223, 224;
	add.s32 	%r225, %r224, -128;
	shr.u32 	%r226, %r225, 5;
	mul.wide.u32 	%rd37, %r226, 4;
	sub.s64 	%rd11, %rd3, %rd37;
	ld.local.u32 	%r284, [%rd11+24];
	ld.local.u32 	%r285, [%rd11+20];
	setp.eq.s32 	%p135, %r34, 0;
	@%p135 bra 	$L__BB0_88;
	shf.l.wrap.b32 	%r284, %r285, %r284, %r34;
	ld.local.u32 	%r227, [%rd11+16];
	shf.l.wrap.b32 	%r285, %r227, %r285, %r34;
$L__BB0_88:
	shr.u32 	%r228, %r284, 30;
	shf.l.wrap.b32 	%r229, %r285, %r284, 2;
	shl.b32 	%r230, %r285, 2;
	shr.u32 	%r231, %r229, 31;
	add.s32 	%r232, %r231, %r228;
	neg.s32 	%r233, %r232;
	setp.lt.s32 	%p136, %r30, 0;
	selp.b32 	%r286, %r233, %r232, %p136;
	xor.b32  	%r234, %r229, %r30;
	shr.s32 	%r235, %r229, 31;
	xor.b32  	%r236, %r235, %r229;
	xor.b32  	%r237, %r235, %r230;
	cvt.u64.u32 	%rd38, %r236;
	shl.b64 	%rd39, %rd38, 32;
	cvt.u64.u32 	%rd40, %r237;
	or.b64  	%rd41, %rd39, %rd40;
	cvt.rn.f64.s64 	%fd13, %rd41;
	mul.f64 	%fd14, %fd13, 0d3BF921FB54442D19;
	cvt.rn.f32.f64 	%f970, %fd14;
	neg.f32 	%f971, %f970;
	setp.lt.s32 	%p137, %r234, 0;
	selp.f32 	%f1087, %f971, %f970, %p137;
$L__BB0_89:
	add.s32 	%r239, %r286, 1;
	mul.rn.f32 	%f973, %f1087, %f1087;
	and.b32  	%r240, %r286, 1;
	setp.eq.b32 	%p138, %r240, 1;
	selp.f32 	%f974, %f1087, 0f3F800000, %p138;
	fma.rn.f32 	%f975, %f973, %f974, 0f00000000;
	fma.rn.f32 	%f976, %f973, 0f37CBAC00, 0fBAB607ED;
	selp.f32 	%f977, 0fB94D4153, %f976, %p138;
	selp.f32 	%f978, 0f3C0885E4, 0f3D2AAABB, %p138;
	fma.rn.f32 	%f979, %f977, %f973, %f978;
	selp.f32 	%f980, 0fBE2AAAA8, 0fBEFFFFFF, %p138;
	fma.rn.f32 	%f981, %f979, %f973, %f980;
	fma.rn.f32 	%f982, %f981, %f975, %f974;
	and.b32  	%r241, %r239, 2;
	setp.eq.s32 	%p139, %r241, 0;
	mov.f32 	%f983, 0f00000000;
	sub.f32 	%f984, %f983, %f982;
	selp.f32 	%f985, %f982, %f984, %p139;
	fma.rn.f32 	%f1089, %f161, %f985, %f137;
	add.f32 	%f168, %f1086, 0f40060A91;
	mul.f32 	%f986, %f168, 0f3F22F983;
	cvt.rni.s32.f32 	%r290, %f986;
	cvt.rn.f32.s32 	%f987, %r290;
	fma.rn.f32 	%f988, %f987, 0fBFC90FDA, %f168;
	fma.rn.f32 	%f989, %f987, 0fB3A22168, %f988;
	fma.rn.f32 	%f1088, %f987, 0fA7C234C5, %f989;
	abs.f32 	%f170, %f168;
	setp.ltu.f32 	%p140, %f170, 0f47CE4780;
	@%p140 bra 	$L__BB0_97;
	setp.neu.f32 	%p141, %f170, 0f7F800000;
	@%p141 bra 	$L__BB0_92;
	mov.f32 	%f992, 0f00000000;
	mul.rn.f32 	%f1088, %f168, %f992;
	mov.b32 	%r290, 0;
	bra.uni 	$L__BB0_97;
$L__BB0_92:
	mov.b32 	%r44, %f168;
	shl.b32 	%r243, %r44, 8;
	or.b32  	%r45, %r243, -2147483648;
	mov.b64 	%rd59, 0;
	mov.b32 	%r287, 0;
	mov.u64 	%rd57, __cudart_i2opi_f;
	mov.u64 	%rd58, %rd3;
$L__BB0_93:
	.pragma "nounroll";
	ld.global.nc.u32 	%r244, [%rd57];
	mad.wide.u32 	%rd44, %r244, %r45, %rd59;
	shr.u64 	%rd59, %rd44, 32;
	st.local.u32 	[%rd58], %rd44;
	add.s32 	%r287, %r287, 1;
	add.s64 	%rd58, %rd58, 4;
	add.s64 	%rd57, %rd57, 4;
	setp.ne.s32 	%p142, %r287, 6;
	@%p142 bra 	$L__BB0_93;
	shr.u32 	%r245, %r44, 23;
	st.local.u32 	[%rd3+24], %rd59;
	and.b32  	%r48, %r245, 31;
	and.b32  	%r246, %r245, 224;
	add.s32 	%r247, %r246, -128;
	shr.u32 	%r248, %r247, 5;
	mul.wide.u32 	%rd45, %r248, 4;
	sub.s64 	%rd18, %rd3, %rd45;
	ld.local.u32 	%r288, [%rd18+24];
	ld.local.u32 	%r289, [%rd18+20];
	setp.eq.s32 	%p143, %r48, 0;
	@%p143 bra 	$L__BB0_96;
	shf.l.wrap.b32 	%r288, %r289, %r288, %r48;
	ld.local.u32 	%r249, [%rd18+16];
	shf.l.wrap.b32 	%r289, %r249, %r289, %r48;
$L__BB0_96:
	shr.u32 	%r250, %r288, 30;
	shf.l.wrap.b32 	%r251, %r289, %r288, 2;
	shl.b32 	%r252, %r289, 2;
	shr.u32 	%r253, %r251, 31;
	add.s32 	%r254, %r253, %r250;
	neg.s32 	%r255, %r254;
	setp.lt.s32 	%p144, %r44, 0;
	selp.b32 	%r290, %r255, %r254, %p144;
	xor.b32  	%r256, %r251, %r44;
	shr.s32 	%r257, %r251, 31;
	xor.b32  	%r258, %r257, %r251;
	xor.b32  	%r259, %r257, %r252;
	cvt.u64.u32 	%rd46, %r258;
	shl.b64 	%rd47, %rd46, 32;
	cvt.u64.u32 	%rd48, %r259;
	or.b64  	%rd49, %rd47, %rd48;
	cvt.rn.f64.s64 	%fd15, %rd49;
	mul.f64 	%fd16, %fd15, 0d3BF921FB54442D19;
	cvt.rn.f32.f64 	%f990, %fd16;
	neg.f32 	%f991, %f990;
	setp.lt.s32 	%p145, %r256, 0;
	selp.f32 	%f1088, %f991, %f990, %p145;
$L__BB0_97:
	add.s32 	%r261, %r290, 1;
	mul.rn.f32 	%f993, %f1088, %f1088;
	and.b32  	%r262, %r290, 1;
	setp.eq.b32 	%p146, %r262, 1;
	selp.f32 	%f994, %f1088, 0f3F800000, %p146;
	fma.rn.f32 	%f995, %f993, %f994, 0f00000000;
	fma.rn.f32 	%f996, %f993, 0f37CBAC00, 0fBAB607ED;
	selp.f32 	%f997, 0fB94D4153, %f996, %p146;
	selp.f32 	%f998, 0f3C0885E4, 0f3D2AAABB, %p146;
	fma.rn.f32 	%f999, %f997, %f993, %f998;
	selp.f32 	%f1000, 0fBE2AAAA8, 0fBEFFFFFF, %p146;
	fma.rn.f32 	%f1001, %f999, %f993, %f1000;
	fma.rn.f32 	%f1002, %f1001, %f995, %f994;
	and.b32  	%r263, %r261, 2;
	setp.eq.s32 	%p147, %r263, 0;
	mov.f32 	%f1003, 0f00000000;
	sub.f32 	%f1004, %f1003, %f1002;
	selp.f32 	%f1005, %f1002, %f1004, %p147;
	fma.rn.f32 	%f1091, %f161, %f1005, %f137;
	mul.f32 	%f1006, %f137, 0f40400000;
	sub.f32 	%f1007, %f1006, %f1089;
	sub.f32 	%f1090, %f1007, %f1091;
$L__BB0_98:
	setp.lt.f32 	%p160, %f1089, 0f00000000;
	selp.f32 	%f179, 0f00000000, %f1089, %p160;
	setp.leu.f32 	%p161, %f179, 0f00000000;
	mov.f64 	%fd18, 0d0000000000000000;
	mov.f64 	%fd19, %fd18;
	mov.f64 	%fd20, %fd18;
	@%p161 bra 	$L__BB0_100;
	setp.lt.f32 	%p162, %f1090, 0f00000000;
	selp.f32 	%f1009, 0f00000000, %f1090, %p162;
	setp.lt.f32 	%p163, %f1091, 0f00000000;
	selp.f32 	%f1010, 0f00000000, %f1091, %p163;
	sub.f32 	%f1011, %f179, %f1009;
	div.rn.f32 	%f1012, %f1011, %f179;
	cvt.f64.f32 	%fd18, %f1012;
	sub.f32 	%f1013, %f1009, %f1010;
	div.rn.f32 	%f1014, %f1013, %f179;
	cvt.f64.f32 	%fd19, %f1014;
	div.rn.f32 	%f1015, %f1010, %f179;
	cvt.f64.f32 	%fd20, %f1015;
$L__BB0_100:
	ld.param.u32 	%r272, [GenerateEigenFeature_param_12];
	ld.param.u32 	%r271, [GenerateEigenFeature_param_11];
	ld.param.u64 	%rd53, [GenerateEigenFeature_param_9];
	mad.lo.s32 	%r264, %r1, %r271, %r2;
	mul.lo.s32 	%r265, %r264, %r272;
	cvta.to.global.u64 	%rd50, %rd53;
	mul.wide.s32 	%rd51, %r265, 8;
	add.s64 	%rd52, %rd50, %rd51;
	st.global.f64 	[%rd52], %fd18;
	st.global.f64 	[%rd52+8], %fd19;
	st.global.f64 	[%rd52+16], %fd20;
$L__BB0_101:
	ret;

}


// ===== COMPILED SASS (sm_100) =====

	.target	sm_100

	.elftype	@"ET_EXEC"


//--------------------- .note.nv.tkinfo           --------------------------
	.section	.note.nv.tkinfo,"",@"SHT_NOTE"
	.sectionflags	@"SHF_NOTE_NV_TKINFO"
	.tkinfo
        /*0018*/ 	.word	0x00000002
        /*0030*/ 	.string	""
        /*0030*/ 	.string	"ptxas"
        /*0030*/ 	.string	"Cuda compilation tools, release 13.0, V13.0.88"
        /*0030*/ 	.string	"Build cuda_13.0.r13.0/compiler.36424714_0"
        /*0030*/ 	.string	"-arch sm_100 -m 64 "



//--------------------- .note.nv.cuinfo           --------------------------
	.section	.note.nv.cuinfo,"",@"SHT_NOTE"
	.sectionflags	@"SHF_NOTE_NV_CUINFO"
        /*0018*/ 	.short	0x0002
        /*001a*/ 	.short	0x0064
        /*001c*/ 	.short	0x0082
	.zero		2


//--------------------- .nv.info                  --------------------------
	.section	.nv.info,"",@"SHT_CUDA_INFO"
	.align	4


	//----- nvinfo : EIATTR_REGCOUNT
	.align		4
        /*0000*/ 	.byte	0x04, 0x2f
        /*0002*/ 	.short	(.L_2 - .L_1)
	.align		4
.L_1:
        /*0004*/ 	.word	index@(GenerateEigenFeature)
        /*0008*/ 	.word	0x00000028


	//----- nvinfo : EIATTR_FRAME_SIZE
	.align		4
.L_2:
        /*000c*/ 	.byte	0x04, 0x11
        /*000e*/ 	.short	(.L_4 - .L_3)
	.align		4
.L_3:
        /*0010*/ 	.word	index@($__internal_2_$__cuda_sm3x_div_rn_noftz_f32_slowpath)
        /*0014*/ 	.word	0x00000020


	//----- nvinfo : EIATTR_FRAME_SIZE
	.align		4
.L_4:
        /*0018*/ 	.byte	0x04, 0x11
        /*001a*/ 	.short	(.L_6 - .L_5)
	.align		4
.L_5:
        /*001c*/ 	.word	index@($__internal_1_$__cuda_sm20_sqrt_rn_f32_slowpath)
        /*0020*/ 	.word	0x00000020


	//----- nvinfo : EIATTR_FRAME_SIZE
	.align		4
.L_6:
        /*0024*/ 	.byte	0x04, 0x11
        /*0026*/ 	.short	(.L_8 - .L_7)
	.align		4
.L_7:
        /*0028*/ 	.word	index@($__internal_0_$__cuda_sm20_rcp_rn_f32_slowpath)
        /*002c*/ 	.word	0x00000020


	//----- nvinfo : EIATTR_FRAME_SIZE
	.align		4
.L_8:
        /*0030*/ 	.byte	0x04, 0x11
        /*0032*/ 	.short	(.L_10 - .L_9)
	.align		4
.L_9:
        /*0034*/ 	.word	index@(GenerateEigenFeature)
        /*0038*/ 	.word	0x00000020


	//----- nvinfo : EIATTR_MIN_STACK_SIZE
	.align		4
.L_10:
        /*003c*/ 	.byte	0x04, 0x12
        /*003e*/ 	.short	(.L_12 - .L_11)
	.align		4
.L_11:
        /*0040*/ 	.word	index@(GenerateEigenFeature)
        /*0044*/ 	.word	0x00000020
.L_12:


//--------------------- .nv.compat                --------------------------
	.section	.nv.compat,"",@"SHT_CUDA_COMPAT_INFO"
	.align	4
        /*0000*/ 	.byte	0x02, 0x09, 0x00, 0x00, 0x02, 0x02, 0x01, 0x00, 0x02, 0x05, 0x05, 0x00, 0x03, 0x07, 0x01, 0x01
        /*0010*/ 	.byte	0x02, 0x03, 0x00, 0x00, 0x02, 0x06, 0x01, 0x00, 0x04, 0x0b, 0x08, 0x00, 0x01, 0x00, 0x00, 0x00
        /*0020*/ 	.byte	0x00, 0x00, 0x00, 0x00


//--------------------- .nv.info.GenerateEigenFeature --------------------------
	.section	.nv.info.GenerateEigenFeature,"",@"SHT_CUDA_INFO"
	.sectionflags	@""
	.align	4


	//----- nvinfo : EIATTR_CUDA_API_VERSION
	.align		4
        /*0000*/ 	.byte	0x04, 0x37
        /*0002*/ 	.short	(.L_14 - .L_13)
.L_13:
        /*0004*/ 	.word	0x00000082


	//----- nvinfo : EIATTR_KPARAM_INFO
	.align		4
.L_14:
        /*0008*/ 	.byte	0x04, 0x17
        /*000a*/ 	.short	(.L_16 - .L_15)
.L_15:
        /*000c*/ 	.word	0x00000000
        /*0010*/ 	.short	0x000c
        /*0012*/ 	.short	0x0040
        /*0014*/ 	.byte	0x00, 0xf0, 0x11, 0x00


	//----- nvinfo : EIATTR_KPARAM_INFO
	.align		4
.L_16:
        /*0018*/ 	.byte	0x04, 0x17
        /*001a*/ 	.short	(.L_18 - .L_17)
.L_17:
        /*001c*/ 	.word	0x00000000
        /*0020*/ 	.short	0x000b
        /*0022*/ 	.short	0x003c
        /*0024*/ 	.byte	0x00, 0xf0, 0x11, 0x00


	//----- nvinfo : EIATTR_KPARAM_INFO
	.align		4
.L_18:
        /*0028*/ 	.byte	0x04, 0x17
        /*002a*/ 	.short	(.L_20 - .L_19)
.L_19:
        /*002c*/ 	.word	0x00000000
        /*0030*/ 	.short	0x000a
        /*0032*/ 	.short	0x0038
        /*0034*/ 	.byte	0x00, 0xf0, 0x11, 0x00


	//----- nvinfo : EIATTR_KPARAM_INFO
	.align		4
.L_20:
        /*0038*/ 	.byte	0x04, 0x17
        /*003a*/ 	.short	(.L_22 - .L_21)
.L_21:
        /*003c*/ 	.word	0x00000000
        /*0040*/ 	.short	0x0009
        /*0042*/ 	.short	0x0030
        /*0044*/ 	.byte	0x00, 0xf5, 0x21, 0x00


	//----- nvinfo : EIATTR_KPARAM_INFO
	.align		4
.L_22:
        /*0048*/ 	.byte	0x04, 0x17
        /*004a*/ 	.short	(.L_24 - .L_23)
.L_23:
        /*004c*/ 	.word	0x00000000
        /*0050*/ 	.short	0x0008
        /*0052*/ 	.short	0x002c
        /*0054*/ 	.byte	0x00, 0xf0, 0x11, 0x00


	//----- nvinfo : EIATTR_KPARAM_INFO
	.align		4
.L_24:
        /*0058*/ 	.byte	0x04, 0x17
        /*005a*/ 	.short	(.L_26 - .L_25)
.L_25:
        /*005c*/ 	.word	0x00000000
        /*0060*/ 	.short	0x0007
        /*0062*/ 	.short	0x0028
        /*0064*/ 	.byte	0x00, 0xf0, 0x11, 0x00


	//----- nvinfo : EIATTR_KPARAM_INFO
	.align		4
.L_26:
        /*0068*/ 	.byte	0x04, 0x17
        /*006a*/ 	.short	(.L_28 - .L_27)
.L_27:
        /*006c*/ 	.word	0x00000000
        /*0070*/ 	.short	0x0006
        /*0072*/ 	.short	0x0020
        /*0074*/ 	.byte	0x00, 0xf5, 0x21, 0x00


	//----- nvinfo : EIATTR_KPARAM_INFO
	.align		4
.L_28:
        /*0078*/ 	.byte	0x04, 0x17
        /*007a*/ 	.short	(.L_30 - .L_29)
.L_29:
        /*007c*/ 	.word	0x00000000
        /*0080*/ 	.short	0x0005
        /*0082*/ 	.short	0x0018
        /*0084*/ 	.byte	0x00, 0xf0, 0x11, 0x00


	//----- nvinfo : EIATTR_KPARAM_INFO
	.align		4
.L_30:
        /*0088*/ 	.byte	0x04, 0x17
        /*008a*/ 	.short	(.L_32 - .L_31)
.L_31:
        /*008c*/ 	.word	0x00000000
        /*0090*/ 	.short	0x0004
        /*0092*/ 	.short	0x0014
        /*0094*/ 	.byte	0x00, 0xf0, 0x11, 0x00


	//----- nvinfo : EIATTR_KPARAM_INFO
	.align		4
.L_32:
        /*0098*/ 	.byte	0x04, 0x17
        /*009a*/ 	.short	(.L_34 - .L_33)
.L_33:
        /*009c*/ 	.word	0x00000000
        /*00a0*/ 	.short	0x0003
        /*00a2*/ 	.short	0x0010
        /*00a4*/ 	.byte	0x00, 0xf0, 0x11, 0x00


	//----- nvinfo : EIATTR_KPARAM_INFO
	.align		4
.L_34:
        /*00a8*/ 	.byte	0x04, 0x17
        /*00aa*/ 	.short	(.L_36 - .L_35)
.L_35:
        /*00ac*/ 	.word	0x00000000
        /*00b0*/ 	.short	0x0002
        /*00b2*/ 	.short	0x0008
        /*00b4*/ 	.byte	0x00, 0xf5, 0x21, 0x00


	//----- nvinfo : EIATTR_KPARAM_INFO
	.align		4
.L_36:
        /*00b8*/ 	.byte	0x04, 0x17
        /*00ba*/ 	.short	(.L_38 - .L_37)
.L_37:
        /*00bc*/ 	.word	0x00000000
        /*00c0*/ 	.short	0x0001
        /*00c2*/ 	.short	0x0004
        /*00c4*/ 	.byte	0x00, 0xf0, 0x11, 0x00


	//----- nvinfo : EIATTR_KPARAM_INFO
	.align		4
.L_38:
        /*00c8*/ 	.byte	0x04, 0x17
        /*00ca*/ 	.short	(.L_40 - .L_39)
.L_39:
        /*00cc*/ 	.word	0x00000000
        /*00d0*/ 	.short	0x0000
        /*00d2*/ 	.short	0x0000
        /*00d4*/ 	.byte	0x00, 0xf0, 0x11, 0x00


	//----- nvinfo : EIATTR_SPARSE_MMA_MASK
	.align		4
.L_40:
        /*00d8*/ 	.byte	0x03, 0x50
        /*00da*/ 	.short	0x0000


	//----- nvinfo : EIATTR_MAXREG_COUNT
	.align		4
        /*00dc*/ 	.byte	0x03, 0x1b
        /*00de*/ 	.short	0x00ff


	//----- nvinfo : EIATTR_MERCURY_ISA_VERSION
	.align		4
        /*00e0*/ 	.byte	0x03, 0x5f
        /*00e2*/ 	.short	0x0101


	//----- nvinfo : EIATTR_VRC_CTA_INIT_COUNT
	.align		4
        /*00e4*/ 	.byte	0x02, 0x4a
	.zero		1
	.zero		1


	//----- nvinfo : EIATTR_EXIT_INSTR_OFFSETS
	.align		4
        /*00e8*/ 	.byte	0x04, 0x1c
        /*00ea*/ 	.short	(.L_42 - .L_41)


	//   ....[0]....
.L_41:
        /*00ec*/ 	.word	0x00000250


	//   ....[1]....
        /*00f0*/ 	.word	0x000002f0


	//   ....[2]....
        /*00f4*/ 	.word	0x00001580


	//   ....[3]....
        /*00f8*/ 	.word	0x00006650


	//----- nvinfo : EIATTR_CRS_STACK_SIZE
	.align		4
.L_42:
        /*00fc*/ 	.byte	0x04, 0x1e
        /*00fe*/ 	.short	(.L_44 - .L_43)
.L_43:
        /*0100*/ 	.word	0x00000000


	//----- nvinfo : EIATTR_CBANK_PARAM_SIZE
	.align		4
.L_44:
        /*0104*/ 	.byte	0x03, 0x19
        /*0106*/ 	.short	0x0044


	//----- nvinfo : EIATTR_PARAM_CBANK
	.align		4
        /*0108*/ 	.byte	0x04, 0x0a
        /*010a*/ 	.short	(.L_46 - .L_45)
	.align		4
.L_45:
        /*010c*/ 	.word	index@(.nv.constant0.GenerateEigenFeature)
        /*0110*/ 	.short	0x0380
        /*0112*/ 	.short	0x0044


	//----- nvinfo : EIATTR_SW_WAR
	.align		4
.L_46:
        /*0114*/ 	.byte	0x04, 0x36
        /*0116*/ 	.short	(.L_48 - .L_47)
.L_47:
        /*0118*/ 	.word	0x00000008
.L_48:


//--------------------- .nv.callgraph             --------------------------
	.section	.nv.callgraph,"",@"SHT_CUDA_CALLGRAPH"
	.align	4
	.sectionentsize	8
	.align		4
        /*0000*/ 	.word	0x00000000
	.align		4
        /*0004*/ 	.word	0xffffffff
	.align		4
        /*0008*/ 	.word	0x00000000
	.align		4
        /*000c*/ 	.word	0xfffffffe
	.align		4
        /*0010*/ 	.word	0x00000000
	.align		4
        /*0014*/ 	.word	0xfffffffd
	.align		4
        /*0018*/ 	.word	0x00000000
	.align		4
        /*001c*/ 	.word	0xfffffffc


//--------------------- .nv.constant4             --------------------------
	.section	.nv.constant4,"a",@progbits
	.align	8
	.align		8
.nv.constant4:
        /*0000*/ 	.dword	__cudart_i2opi_f


//--------------------- .text.GenerateEigenFeature --------------------------
	.section	.text.GenerateEigenFeature,"ax",@progbits
	.align	128
        .global         GenerateEigenFeature
        .type           GenerateEigenFeature,@function
        .size           GenerateEigenFeature,(.L_x_115 - GenerateEigenFeature)
        .other          GenerateEigenFeature,@"STO_CUDA_ENTRY STV_DEFAULT"
GenerateEigenFeature:
.text.GenerateEigenFeature:
[----:B------:R-:W0:Y:S01]  /*0000*/  LDC R1, c[0x0][0x37c] ;  /* 0x0000df00ff017b82 */ /* 0x000e220000000800 */
[----:B------:R-:W1:Y:S01]  /*0010*/  LDCU UR7, c[0x0][0x394] ;  /* 0x00007280ff0777ac */ /* 0x000e620008000800 */
[----:B------:R-:W2:Y:S06]  /*0020*/  S2R R5, SR_TID.X ;  /* 0x0000000000057919 */ /* 0x000eac0000002100 */
[----:B------:R-:W2:Y:S01]  /*0030*/  S2UR UR4, SR_CTAID.X ;  /* 0x00000000000479c3 */ /* 0x000ea20000002500 */
[----:B0-----:R-:W-:Y:S01]  /*0040*/  IADD3 R1, PT, PT, R1, -0x20, RZ ;  /* 0xffffffe001017810 */ /* 0x001fe20007ffe0ff */
[----:B------:R-:W0:Y:S01]  /*0050*/  LDCU.64 UR10, c[0x0][0x3a0] ;  /* 0x00007400ff0a77ac */ /* 0x000e220008000a00 */
[----:B------:R-:W3:Y:S05]  /*0060*/  LDCU.64 UR8, c[0x0][0x358] ;  /* 0x00006b00ff0877ac */ /* 0x000eea0008000a00 */
[----:B------:R-:W2:Y:S01]  /*0070*/  LDC R24, c[0x0][0x360] ;  /* 0x0000d800ff187b82 */ /* 0x000ea20000000800 */
[----:B-1----:R-:W1:Y:S01]  /*0080*/  I2F.U32.RP R0, UR7 ;  /* 0x0000000700007d06 */ /* 0x002e620008209000 */
[----:B------:R-:W-:-:S07]  /*0090*/  ISETP.NE.U32.AND P2, PT, RZ, UR7, PT ;  /* 0x00000007ff007c0c */ /* 0x000fce000bf45070 */
[----:B-1----:R-:W1:Y:S01]  /*00a0*/  MUFU.RCP R0, R0 ;  /* 0x0000000000007308 */ /* 0x002e620000001000 */
[----:B--2---:R-:W-:Y:S01]  /*00b0*/  IMAD R24, R24, UR4, R5 ;  /* 0x0000000418187c24 */ /* 0x004fe2000f8e0205 */
[----:B------:R-:W2:Y:S01]  /*00c0*/  LDCU UR4, c[0x0][0x3ac] ;  /* 0x00007580ff0477ac */ /* 0x000ea20008000800 */
[----:B-1----:R-:W-:-:S05]  /*00d0*/  IADD3 R2, PT, PT, R0, 0xffffffe, RZ ;  /* 0x0ffffffe00027810 */ /* 0x002fca0007ffe0ff */
[----:B------:R1:W4:Y:S02]  /*00e0*/  F2I.FTZ.U32.TRUNC.NTZ R3, R2 ;  /* 0x0000000200037305 */ /* 0x000324000021f000 */
[----:B-1----:R-:W-:Y:S01]  /*00f0*/  HFMA2 R2, -RZ, RZ, 0, 0 ;  /* 0x00000000ff027431 */ /* 0x002fe200000001ff */
[----:B----4-:R-:W-:-:S05]  /*0100*/  IADD3 R7, PT, PT, RZ, -R3, RZ ;  /* 0x80000003ff077210 */ /* 0x010fca0007ffe0ff */
[----:B------:R-:W-:-:S04]  /*0110*/  IMAD R7, R7, UR7, RZ ;  /* 0x0000000707077c24 */ /* 0x000fc8000f8e02ff */
[----:B------:R-:W-:-:S06]  /*0120*/  IMAD.HI.U32 R3, R3, R7, R2 ;  /* 0x0000000703037227 */ /* 0x000fcc00078e0002 */
[----:B------:R-:W-:-:S05]  /*0130*/  IMAD.HI.U32 R3, R3, R24, RZ ;  /* 0x0000001803037227 */ /* 0x000fca00078e00ff */
[----:B------:R-:W-:-:S05]  /*0140*/  IADD3 R5, PT, PT, -R3, RZ, RZ ;  /* 0x000000ff03057210 */ /* 0x000fca0007ffe1ff */
[----:B------:R-:W-:-:S05]  /*0150*/  IMAD R0, R5, UR7, R24 ;  /* 0x0000000705007c24 */ /* 0x000fca000f8e0218 */
[----:B------:R-:W-:-:S13]  /*0160*/  ISETP.GE.U32.AND P0, PT, R0, UR7, PT ;  /* 0x0000000700007c0c */ /* 0x000fda000bf06070 */
[----:B------:R-:W-:Y:S02]  /*0170*/  @P0 IADD3 R0, PT, PT, R0, -UR7, RZ ;  /* 0x8000000700000c10 */ /* 0x000fe4000fffe0ff */
[----:B------:R-:W-:Y:S02]  /*0180*/  @P0 IADD3 R3, PT, PT, R3, 0x1, RZ ;  /* 0x0000000103030810 */ /* 0x000fe40007ffe0ff */
[----:B------:R-:W-:-:S13]  /*0190*/  ISETP.GE.U32.AND P1, PT, R0, UR7, PT ;  /* 0x0000000700007c0c */ /* 0x000fda000bf26070 */
[----:B------:R-:W-:Y:S02]  /*01a0*/  @P1 IADD3 R3, PT, PT, R3, 0x1, RZ ;  /* 0x0000000103031810 */ /* 0x000fe40007ffe0ff */
[----:B------:R-:W-:-:S04]  /*01b0*/  @!P2 LOP3.LUT R3, RZ, UR7, RZ, 0x33, !PT ;  /* 0x00000007ff03ac12 */ /* 0x000fc8000f8e33ff */
[----:B------:R-:W-:Y:S02]  /*01c0*/  I2FP.F32.U32 R25, R3 ;  /* 0x0000000300197245 */ /* 0x000fe40000201000 */
[----:B------:R-:W-:-:S04]  /*01d0*/  IADD3 R3, PT, PT, -R3, RZ, RZ ;  /* 0x000000ff03037210 */ /* 0x000fc80007ffe1ff */
[----:B------:R-:W2:Y:S01]  /*01e0*/  F2I.TRUNC.NTZ R25, R25 ;  /* 0x0000001900197305 */ /* 0x000ea2000020f100 */
[----:B------:R-:W-:-:S04]  /*01f0*/  IMAD R24, R3, UR7, R24 ;  /* 0x0000000703187c24 */ /* 0x000fc8000f8e0218 */
[----:B--2---:R-:W-:-:S05]  /*0200*/  IMAD R0, R25, UR4, R24 ;  /* 0x0000000419007c24 */ /* 0x004fca000f8e0218 */
[----:B0-----:R-:W-:-:S04]  /*0210*/  IADD3 R2, P0, PT, R0, UR10, RZ ;  /* 0x0000000a00027c10 */ /* 0x001fc8000ff1e0ff */
[----:B------:R-:W-:-:S05]  /*0220*/  LEA.HI.X.SX32 R3, R0, UR11, 0x1, P0 ;  /* 0x0000000b00037c11 */ /* 0x000fca00080f0eff */
[----:B---3--:R-:W2:Y:S02]  /*0230*/  LDG.E.U8 R2, desc[UR8][R2.64] ;  /* 0x0000000802027981 */ /* 0x008ea4000c1e1100 */
[----:B--2---:R-:W-:-:S13]  /*0240*/  ISETP.NE.AND P0, PT, R2, 0x1, PT ;  /* 0x000000010200780c */ /* 0x004fda0003f05270 */
[----:B------:R-:W-:Y:S05]  /*0250*/  @P0 EXIT ;  /* 0x000000000000094d */ /* 0x000fea0003800000 */
[----:B------:R-:W0:Y:S01]  /*0260*/  LDCU UR10, c[0x0][0x380] ;  /* 0x00007000ff0a77ac */ /* 0x000e220008000800 */
[----:B------:R-:W-:Y:S01]  /*0270*/  VIMNMX R0, PT, PT, R25, R24, PT ;  /* 0x0000001819007248 */ /* 0x000fe20003fe0100 */
[----:B------:R-:W1:Y:S01]  /*0280*/  LDCU UR5, c[0x0][0x390] ;  /* 0x00007200ff0577ac */ /* 0x000e620008000800 */
[----:B0-----:R-:W-:-:S04]  /*0290*/  ULOP3.LUT UR4, URZ, UR10, URZ, 0x33, !UPT ;  /* 0x0000000aff047292 */ /* 0x001fc8000f8e33ff */
[----:B------:R-:W-:Y:S02]  /*02a0*/  UIADD3 UR6, UPT, UPT, UR4, UR7, URZ ;  /* 0x0000000704067290 */ /* 0x000fe4000fffe0ff */
[----:B-1----:R-:W-:-:S04]  /*02b0*/  UIADD3 UR4, UPT, UPT, UR4, UR5, URZ ;  /* 0x0000000504047290 */ /* 0x002fc8000fffe0ff */
[----:B------:R-:W-:-:S04]  /*02c0*/  ISETP.GT.AND P0, PT, R24, UR6, PT ;  /* 0x0000000618007c0c */ /* 0x000fc8000bf04270 */
[----:B------:R-:W-:-:S04]  /*02d0*/  ISETP.GT.OR P0, PT, R25, UR4, P0 ;  /* 0x0000000419007c0c */ /* 0x000fc80008704670 */
[----:B------:R-:W-:-:S13]  /*02e0*/  ISETP.LT.OR P0, PT, R0, UR10, P0 ;  /* 0x0000000a00007c0c */ /* 0x000fda0008701670 */
[----:B------:R-:W-:Y:S05]  /*02f0*/  @P0 EXIT ;  /* 0x000000000000094d */ /* 0x000fea0003800000 */
[----:B------:R-:W0:Y:S01]  /*0300*/  LDC.64 R18, c[0x0][0x388] ;  /* 0x0000e200ff127b82 */ /* 0x000e220000000a00 */
[----:B------:R-:W1:Y:S01]  /*0310*/  LDCU UR4, c[0x0][0x398] ;  /* 0x00007300ff0477ac */ /* 0x000e620008000800 */
[C---:B------:R-:W-:Y:S01]  /*0320*/  IADD3 R23, PT, PT, R25.reuse, -UR10, RZ ;  /* 0x8000000a19177c10 */ /* 0x040fe2000fffe0ff */
[C---:B------:R-:W-:Y:S01]  /*0330*/  IMAD R0, R25.reuse, UR7, R24 ;  /* 0x0000000719007c24 */ /* 0x040fe2000f8e0218 */
[----:B------:R-:W-:Y:S01]  /*0340*/  IADD3 R22, PT, PT, R25, UR10, RZ ;  /* 0x0000000a19167c10 */ /* 0x000fe2000fffe0ff */
[----:B------:R-:W2:Y:S01]  /*0350*/  LDCU UR5, c[0x0][0x384] ;  /* 0x00007080ff0577ac */ /* 0x000ea20008000800 */
[----:B------:R-:W-:Y:S01]  /*0360*/  I2FP.F32.S32 R17, UR10 ;  /* 0x0000000a00117c45 */ /* 0x000fe20008201400 */
[----:B------:R-:W-:Y:S01]  /*0370*/  BSSY.RECONVERGENT B0, `(.L_x_0) ;  /* 0x000011f000007945 */ /* 0x000fe20003800200 */
[----:B------:R-:W-:Y:S01]  /*0380*/  ISETP.GT.AND P0, PT, R23, R22, PT ;  /* 0x000000161700720c */ /* 0x000fe20003f04270 */
[----:B------:R-:W3:Y:S01]  /*0390*/  LDCU UR11, c[0x0][0x384] ;  /* 0x00007080ff0b77ac */ /* 0x000ee20008000800 */
[----:B------:R-:W-:Y:S01]  /*03a0*/  HFMA2 R30, -RZ, RZ, 0, 0 ;  /* 0x00000000ff1e7431 */ /* 0x000fe200000001ff */
[----:B------:R-:W-:Y:S01]  /*03b0*/  CS2R R20, SRZ ;  /* 0x0000000000147805 */ /* 0x000fe2000001ff00 */
[----:B------:R-:W4:Y:S01]  /*03c0*/  LDCU UR6, c[0x0][0x3ac] ;  /* 0x00007580ff0677ac */ /* 0x000f220008000800 */
[----:B------:R-:W0:Y:S01]  /*03d0*/  LDCU UR14, c[0x0][0x394] ;  /* 0x00007280ff0e77ac */ /* 0x000e220008000800 */
[----:B-1----:R-:W-:Y:S01]  /*03e0*/  IMAD R3, R0, UR4, RZ ;  /* 0x0000000400037c24 */ /* 0x002fe2000f8e02ff */
[----:B------:R-:W1:Y:S01]  /*03f0*/  LDCU UR15, c[0x0][0x398] ;  /* 0x00007300ff0f77ac */ /* 0x000e620008000800 */
[----:B--2---:R-:W-:-:S02]  /*0400*/  FMUL R17, R17, UR5 ;  /* 0x0000000511117c20 */ /* 0x004fc40008400000 */
[----:B0-----:R-:W-:Y:S01]  /*0410*/  IMAD.WIDE R18, R3, 0x8, R18 ;  /* 0x0000000803127825 */ /* 0x001fe200078e0212 */
[----:B------:R-:W0:Y:S01]  /*0420*/  LDCU.64 UR12, c[0x0][0x3a0] ;  /* 0x00007400ff0c77ac */ /* 0x000e220008000a00 */
[----:B------:R-:W-:Y:S01]  /*0430*/  MOV R3, RZ ;  /* 0x000000ff00037202 */ /* 0x000fe20000000f00 */
[----:B-1-34-:R-:W-:Y:S06]  /*0440*/  @P0 BRA `(.L_x_1) ;  /* 0x0000001000440947 */ /* 0x01afec0003800000 */
[C---:B------:R-:W-:Y:S02]  /*0450*/  IADD3 R8, PT, PT, R24.reuse, UR10, RZ ;  /* 0x0000000a18087c10 */ /* 0x040fe4000fffe0ff */
[----:B------:R-:W-:Y:S02]  /*0460*/  CS2R R20, SRZ ;  /* 0x0000000000147805 */ /* 0x000fe4000001ff00 */
[----:B------:R-:W-:Y:S02]  /*0470*/  IADD3 R5, PT, PT, R24, -UR10, RZ ;  /* 0x8000000a18057c10 */ /* 0x000fe4000fffe0ff */
[----:B------:R-:W-:Y:S02]  /*0480*/  MOV R3, RZ ;  /* 0x000000ff00037202 */ /* 0x000fe40000000f00 */
[----:B------:R-:W-:Y:S02]  /*0490*/  MOV R30, RZ ;  /* 0x000000ff001e7202 */ /* 0x000fe40000000f00 */
[----:B------:R-:W-:-:S02]  /*04a0*/  MOV R9, R23 ;  /* 0x0000001700097202 */ /* 0x000fc40000000f00 */
[----:B------:R-:W-:-:S07]  /*04b0*/  IADD3 R10, PT, PT, R8, 0x1, RZ ;  /* 0x00000001080a7810 */ /* 0x000fce0007ffe0ff */
.L_x_14:
[----:B------:R-:W-:Y:S01]  /*04c0*/  ISETP.GT.AND P0, PT, R5, R8, PT ;  /* 0x000000080500720c */ /* 0x000fe20003f04270 */
[----:B------:R-:W-:-:S12]  /*04d0*/  BSSY.RECONVERGENT B1, `(.L_x_2) ;  /* 0x0000105000017945 */ /* 0x000fd80003800200 */
[----:B------:R-:W-:Y:S05]  /*04e0*/  @P0 BRA `(.L_x_3) ;  /* 0x00000010000c0947 */ /* 0x000fea0003800000 */
[----:B------:R-:W1:Y:S01]  /*04f0*/  LDCU UR4, c[0x0][0x384] ;  /* 0x00007080ff0477ac */ /* 0x000e620008000800 */
[----:B------:R-:W-:Y:S02]  /*0500*/  IADD3 R0, PT, PT, -R25, R9, RZ ;  /* 0x0000000919007210 */ /* 0x000fe40007ffe1ff */
[----:B------:R-:W-:Y:S02]  /*0510*/  MOV R15, 0x3a2c32e4 ;  /* 0x3a2c32e4000f7802 */ /* 0x000fe40000000f00 */
[----:B------:R-:W-:-:S05]  /*0520*/  I2FP.F32.S32 R0, R0 ;  /* 0x0000000000007245 */ /* 0x000fca0000201400 */
[----:B-1----:R-:W-:-:S04]  /*0530*/  FMUL R0, R0, UR4 ;  /* 0x0000000400007c20 */ /* 0x002fc80008400000 */
[C---:B------:R-:W-:Y:S01]  /*0540*/  FMUL R7, |R0|.reuse, 16777216 ;  /* 0x4b80000000077820 */ /* 0x040fe20000400200 */
[C---:B------:R-:W-:Y:S02]  /*0550*/  FSETP.GEU.AND P0, PT, |R0|.reuse, 1.175494350822287508e-38, PT ;  /* 0x008000000000780b */ /* 0x040fe40003f0e200 */
[C---:B------:R-:W-:Y:S02]  /*0560*/  FSETP.NEU.AND P3, PT, R0.reuse, RZ, PT ;  /* 0x000000ff0000720b */ /* 0x040fe40003f6d000 */
[----:B------:R-:W-:Y:S02]  /*0570*/  FSEL R7, R7, |R0|, !P0 ;  /* 0x4000000007077208 */ /* 0x000fe40004000000 */
[----:B------:R-:W-:Y:S02]  /*0580*/  FSEL R4, RZ, -24, P0 ;  /* 0xc1c00000ff047808 */ /* 0x000fe40000000000 */
[----:B------:R-:W-:Y:S02]  /*0590*/  IADD3 R2, PT, PT, R7, -0x3f3504f3, RZ ;  /* 0xc0cafb0d07027810 */ /* 0x000fe40007ffe0ff */
[----:B------:R-:W-:-:S02]  /*05a0*/  FSETP.NEU.AND P4, PT, |R0|, +INF , PT ;  /* 0x7f8000000000780b */ /* 0x000fc40003f8d200 */
[----:B------:R-:W-:-:S04]  /*05b0*/  LOP3.LUT R2, R2, 0xff800000, RZ, 0xc0, !PT ;  /* 0xff80000002027812 */ /* 0x000fc800078ec0ff */
[----:B------:R-:W-:-:S05]  /*05c0*/  IADD3 R7, PT, PT, R7, -R2, RZ ;  /* 0x8000000207077210 */ /* 0x000fca0007ffe0ff */
[C---:B------:R-:W-:Y:S01]  /*05d0*/  FADD R6, R7.reuse, 1 ;  /* 0x3f80000007067421 */ /* 0x040fe20000000000 */
[----:B------:R-:W-:Y:S01]  /*05e0*/  FADD R11, R7, -1 ;  /* 0xbf800000070b7421 */ /* 0x000fe20000000000 */
[----:B------:R-:W-:-:S03]  /*05f0*/  I2FP.F32.S32 R7, R2 ;  /* 0x0000000200077245 */ /* 0x000fc60000201400 */
[----:B------:R-:W-:Y:S01]  /*0600*/  FADD R13, R11, R11 ;  /* 0x0000000b0b0d7221 */ /* 0x000fe20000000000 */
[----:B------:R-:W1:Y:S01]  /*0610*/  MUFU.RCP R6, R6 ;  /* 0x0000000600067308 */ /* 0x000e620000001000 */
[----:B------:R-:W-:Y:S02]  /*0620*/  FFMA R7, R7, 1.1920928955078125e-07, R4 ;  /* 0x3400000007077823 */ /* 0x000fe40000000004 */
[----:B-1----:R-:W-:-:S04]  /*0630*/  FMUL R2, R6, R13 ;  /* 0x0000000d06027220 */ /* 0x002fc80000400000 */
[----:B------:R-:W-:Y:S01]  /*0640*/  FADD R13, R11, -R2 ;  /* 0x800000020b0d7221 */ /* 0x000fe20000000000 */
[CC--:B------:R-:W-:Y:S01]  /*0650*/  FMUL R12, R2.reuse, R2.reuse ;  /* 0x00000002020c7220 */ /* 0x0c0fe20000400000 */
[----:B------:R-:W-:Y:S02]  /*0660*/  FFMA R4, R2, 1.4426950216293334961, R7 ;  /* 0x3fb8aa3b02047823 */ /* 0x000fe40000000007 */
[----:B------:R-:W-:Y:S01]  /*0670*/  FADD R14, R13, R13 ;  /* 0x0000000d0d0e7221 */ /* 0x000fe20000000000 */
[C---:B------:R-:W-:Y:S01]  /*0680*/  FFMA R13, R12.reuse, R15, 0.0032181653659790754318 ;  /* 0x3b52e7db0c0d7423 */ /* 0x040fe2000000000f */
[----:B------:R-:W-:Y:S02]  /*0690*/  FADD R7, R7, -R4 ;  /* 0x8000000407077221 */ /* 0x000fe40000000000 */
[----:B------:R-:W-:Y:S01]  /*06a0*/  FFMA R11, R11, -R2, R14 ;  /* 0x800000020b0b7223 */ /* 0x000fe2000000000e */
[----:B------:R-:W-:Y:S01]  /*06b0*/  FFMA R13, R12, R13, 0.018033718690276145935 ;  /* 0x3c93bb730c0d7423 */ /* 0x000fe2000000000d */
[----:B------:R-:W-:-:S02]  /*06c0*/  FFMA R14, R2, 1.4426950216293334961, R7 ;  /* 0x3fb8aa3b020e7823 */ /* 0x000fc40000000007 */
[----:B------:R-:W-:Y:S01]  /*06d0*/  FMUL R11, R6, R11 ;  /* 0x0000000b060b7220 */ /* 0x000fe20000400000 */
[----:B------:R-:W-:-:S03]  /*06e0*/  FFMA R13, R12, R13, 0.12022458761930465698 ;  /* 0x3df6384f0c0d7423 */ /* 0x000fc6000000000d */
[----:B------:R-:W-:Y:S01]  /*06f0*/  FFMA R7, R11, 1.4426950216293334961, R14 ;  /* 0x3fb8aa3b0b077823 */ /* 0x000fe2000000000e */
[----:B------:R-:W-:-:S03]  /*0700*/  FMUL R13, R12, R13 ;  /* 0x0000000d0c0d7220 */ /* 0x000fc60000400000 */
[----:B------:R-:W-:Y:S01]  /*0710*/  FFMA R6, R2, 1.9251366722983220825e-08, R7 ;  /* 0x32a55e3402067823 */ /* 0x000fe20000000007 */
[----:B------:R-:W-:-:S04]  /*0720*/  FMUL R7, R13, 3 ;  /* 0x404000000d077820 */ /* 0x000fc80000400000 */
[----:B------:R-:W-:-:S04]  /*0730*/  FFMA R6, R11, R7, R6 ;  /* 0x000000070b067223 */ /* 0x000fc80000000006 */
[----:B------:R-:W-:-:S04]  /*0740*/  FFMA R13, R2, R13, R6 ;  /* 0x0000000d020d7223 */ /* 0x000fc80000000006 */
[----:B------:R-:W-:-:S04]  /*0750*/  FADD R7, R4, R13 ;  /* 0x0000000d04077221 */ /* 0x000fc80000000000 */
[----:B------:R-:W-:Y:S01]  /*0760*/  FMUL R2, R7, 2 ;  /* 0x4000000007027820 */ /* 0x000fe20000400000 */
[----:B------:R-:W-:-:S03]  /*0770*/  FADD R4, -R4, R7 ;  /* 0x0000000704047221 */ /* 0x000fc60000000100 */
[----:B------:R-:W1:Y:S01]  /*0780*/  FRND R11, R2 ;  /* 0x00000002000b7307 */ /* 0x000e620000201000 */
[----:B------:R-:W-:Y:S01]  /*0790*/  FADD R4, R13, -R4 ;  /* 0x800000040d047221 */ /* 0x000fe20000000000 */
[----:B------:R-:W-:Y:S01]  /*07a0*/  FFMA R7, R7, 2, -R2 ;  /* 0x4000000007077823 */ /* 0x000fe20000000802 */
[----:B------:R-:W-:Y:S01]  /*07b0*/  HFMA2 R13, -RZ, RZ, 0.64013671875, -15.109375 ;  /* 0x391fcb8eff0d7431 */ /* 0x000fe200000001ff */
[----:B------:R-:W-:Y:S02]  /*07c0*/  FSETP.GT.AND P1, PT, |R2|, 152, PT ;  /* 0x431800000200780b */ /* 0x000fe40003f24200 */
[----:B------:R-:W-:Y:S01]  /*07d0*/  FFMA R4, R4, 2, R7 ;  /* 0x4000000004047823 */ /* 0x000fe20000000007 */
[C---:B------:R-:W-:Y:S01]  /*07e0*/  FSETP.GEU.AND P2, PT, R2.reuse, RZ, PT ;  /* 0x000000ff0200720b */ /* 0x040fe20003f4e000 */
[----:B------:R2:W3:Y:S01]  /*07f0*/  F2I.NTZ R6, R2 ;  /* 0x0000000200067305 */ /* 0x0004e20000203100 */
[----:B-1----:R-:W-:Y:S01]  /*0800*/  FADD R7, R2, -R11 ;  /* 0x8000000b02077221 */ /* 0x002fe20000000000 */
[----:B------:R-:W-:Y:S01]  /*0810*/  FSETP.GT.AND P0, PT, R11, RZ, PT ;  /* 0x000000ff0b00720b */ /* 0x000fe20003f04000 */
[----:B--2---:R-:W-:-:S02]  /*0820*/  FADD R2, R0, R0 ;  /* 0x0000000000027221 */ /* 0x004fc40000000000 */
[----:B------:R-:W-:Y:S01]  /*0830*/  FADD R4, R4, R7 ;  /* 0x0000000704047221 */ /* 0x000fe20000000000 */
[----:B------:R-:W-:Y:S02]  /*0840*/  SEL R11, RZ, 0x83000000, P0 ;  /* 0x83000000ff0b7807 */ /* 0x000fe40000000000 */
[----:B------:R-:W-:Y:S01]  /*0850*/  FSETP.NAN.AND P0, PT, |R0|, |R0|, PT ;  /* 0x400000000000720b */ /* 0x000fe20003f08200 */
[----:B------:R-:W-:Y:S01]  /*0860*/  FFMA R7, R4, R13, 0.0013391353422775864601 ;  /* 0x3aaf85ed04077423 */ /* 0x000fe2000000000d */
[----:B------:R-:W-:Y:S02]  /*0870*/  IADD3 R12, PT, PT, R11, 0x7f000000, RZ ;  /* 0x7f0000000b0c7810 */ /* 0x000fe40007ffe0ff */
[----:B---3--:R-:W-:Y:S01]  /*0880*/  LEA R6, R6, -R11, 0x17 ;  /* 0x8000000b06067211 */ /* 0x008fe200078eb8ff */
[----:B------:R-:W-:Y:S01]  /*0890*/  FFMA R7, R4, R7, 0.0096188392490148544312 ;  /* 0x3c1d985604077423 */ /* 0x000fe20000000007 */
[----:B------:R-:W-:Y:S02]  /*08a0*/  LOP3.LUT R13, R2, 0x7fffffff, RZ, 0xc0, !PT ;  /* 0x7fffffff020d7812 */ /* 0x000fe400078ec0ff */
[----:B------:R-:W-:Y:S01]  /*08b0*/  MOV R11, R5 ;  /* 0x00000005000b7202 */ /* 0x000fe20000000f00 */
[----:B------:R-:W-:-:S04]  /*08c0*/  FFMA R7, R4, R7, 0.055503588169813156128 ;  /* 0x3d6357bb04077423 */ /* 0x000fc80000000007 */
[----:B------:R-:W-:-:S04]  /*08d0*/  FFMA R7, R4, R7, 0.24022644758224487305 ;  /* 0x3e75fdec04077423 */ /* 0x000fc80000000007 */
[----:B------:R-:W-:-:S04]  /*08e0*/  FFMA R7, R4, R7, 0.69314718246459960938 ;  /* 0x3f31721804077423 */ /* 0x000fc80000000007 */
[----:B------:R-:W-:-:S04]  /*08f0*/  FFMA R7, R4, R7, 1 ;  /* 0x3f80000004077423 */ /* 0x000fc80000000007 */
[----:B------:R-:W-:Y:S01]  /*0900*/  FMUL R7, R7, R12 ;  /* 0x0000000c07077220 */ /* 0x000fe20000400000 */
[----:B------:R-:W-:-:S03]  /*0910*/  I2FP.F32.S32 R12, R9 ;  /* 0x00000009000c7245 */ /* 0x000fc60000201400 */
[----:B------:R-:W-:Y:S01]  /*0920*/  FMUL R6, R7, R6 ;  /* 0x0000000607067220 */ /* 0x000fe20000400000 */
[----:B------:R-:W-:Y:S02]  /*0930*/  @P1 FSEL R6, RZ, +INF , !P2 ;  /* 0x7f800000ff061808 */ /* 0x000fe40005000000 */
[C---:B------:R-:W-:Y:S02]  /*0940*/  FSETP.NEU.AND P1, PT, R0.reuse, 1, PT ;  /* 0x3f8000000000780b */ /* 0x040fe40003f2d000 */
[----:B------:R-:W-:Y:S01]  /*0950*/  @P3 FSEL R13, R13, R6, !P4 ;  /* 0x000000060d0d3208 */ /* 0x000fe20006000000 */
[----:B------:R-:W-:-:S05]  /*0960*/  @P0 FADD R13, R0, 2 ;  /* 0x40000000000d0421 */ /* 0x000fca0000000000 */
[----:B------:R-:W-:-:S07]  /*0970*/  FSEL R13, R13, 1, P1 ;  /* 0x3f8000000d0d7808 */ /* 0x000fce0000800000 */
.L_x_13:
[----:B------:R-:W-:-:S05]  /*0980*/  IMAD R0, R9, UR6, R11 ;  /* 0x0000000609007c24 */ /* 0x000fca000f8e020b */
[----:B0-----:R-:W-:-:S04]  /*0990*/  IADD3 R6, P0, PT, R0, UR12, RZ ;  /* 0x0000000c00067c10 */ /* 0x001fc8000ff1e0ff */
[----:B------:R-:W-:-:S05]  /*09a0*/  LEA.HI.X.SX32 R7, R0, UR13, 0x1, P0 ;  /* 0x0000000d00077c11 */ /* 0x000fca00080f0eff */
[----:B------:R-:W2:Y:S01]  /*09b0*/  LDG.E.U8 R6, desc[UR8][R6.64] ;  /* 0x0000000806067981 */ /* 0x000ea2000c1e1100 */
[----:B------:R-:W-:Y:S01]  /*09c0*/  BSSY.RECONVERGENT B2, `(.L_x_4) ;  /* 0x00000b2000027945 */ /* 0x000fe20003800200 */
[----:B--2---:R-:W-:-:S13]  /*09d0*/  ISETP.NE.AND P0, PT, R6, 0x1, PT ;  /* 0x000000010600780c */ /* 0x004fda0003f05270 */
[----:B------:R-:W-:Y:S05]  /*09e0*/  @P0 BRA `(.L_x_5) ;  /* 0x0000000800bc0947 */ /* 0x000fea0003800000 */
[----:B------:R-:W0:Y:S01]  /*09f0*/  LDC.64 R6, c[0x0][0x388] ;  /* 0x0000e200ff067b82 */ /* 0x000e220000000a00 */
[----:B------:R-:W-:-:S04]  /*0a00*/  IMAD R0, R9, UR14, R11 ;  /* 0x0000000e09007c24 */ /* 0x000fc8000f8e020b */
[----:B------:R-:W-:-:S04]  /*0a10*/  IMAD R15, R0, UR15, RZ ;  /* 0x0000000f000f7c24 */ /* 0x000fc8000f8e02ff */
[----:B0-----:R-:W-:Y:S02]  /*0a20*/  IMAD.WIDE R6, R15, 0x8, R6 ;  /* 0x000000080f067825 */ /* 0x001fe400078e0206 */
[----:B------:R-:W2:Y:S04]  /*0a30*/  LDG.E.64 R14, desc[UR8][R18.64] ;  /* 0x00000008120e7981 */ /* 0x000ea8000c1e1b00 */
[----:B------:R-:W2:Y:S01]  /*0a40*/  LDG.E.64 R6, desc[UR8][R6.64] ;  /* 0x0000000806067981 */ /* 0x000ea2000c1e1b00 */
[----:B------:R-:W-:Y:S01]  /*0a50*/  IADD3 R0, PT, PT, -R24, R11, RZ ;  /* 0x0000000b18007210 */ /* 0x000fe20007ffe1ff */
[----:B------:R-:W-:Y:S01]  /*0a60*/  BSSY.RECONVERGENT B3, `(.L_x_6) ;  /* 0x000004b000037945 */ /* 0x000fe20003800200 */
[----:B------:R-:W-:Y:S02]  /*0a70*/  HFMA2 R4, -RZ, RZ, 1.875, 0 ;  /* 0x3f800000ff047431 */ /* 0x000fe400000001ff */
[----:B------:R-:W-:-:S05]  /*0a80*/  I2FP.F32.S32 R0, R0 ;  /* 0x0000000000007245 */ /* 0x000fca0000201400 */
[----:B------:R-:W-:Y:S01]  /*0a90*/  FMUL R2, R0, UR11 ;  /* 0x0000000b00027c20 */ /* 0x000fe20008400000 */
[----:B------:R-:W-:-:S04]  /*0aa0*/  MOV R0, 0x3f800000 ;  /* 0x3f80000000007802 */ /* 0x000fc80000000f00 */
[----:B------:R-:W-:Y:S01]  /*0ab0*/  FSETP.NEU.AND P0, PT, R2, 1, PT ;  /* 0x3f8000000200780b */ /* 0x000fe20003f0d000 */
[----:B--2---:R-:W-:-:S10]  /*0ac0*/  DADD R14, R14, -R6 ;  /* 0x000000000e0e7229 */ /* 0x004fd40000000806 */
[----:B------:R-:W0:Y:S02]  /*0ad0*/  F2F.F32.F64 R14, R14 ;  /* 0x0000000e000e7310 */ /* 0x000e240000301000 */
[----:B0-----:R-:W-:Y:S01]  /*0ae0*/  FSETP.NEU.AND P1, PT, R14, 1, PT ;  /* 0x3f8000000e00780b */ /* 0x001fe20003f2d000 */
[----:B------:R-:W-:-:S12]  /*0af0*/  @!P0 BRA `(.L_x_7) ;  /* 0x0000000400048947 */ /* 0x000fd80003800000 */
[----:B------:R-:W-:-:S13]  /*0b00*/  FSETP.NAN.AND P0, PT, |R2|, |R2|, PT ;  /* 0x400000020200720b */ /* 0x000fda0003f08200 */
[----:B------:R-:W-:Y:S01]  /*0b10*/  @P0 FADD R4, R2, 2 ;  /* 0x4000000002040421 */ /* 0x000fe20000000000 */
[----:B------:R-:W-:Y:S06]  /*0b20*/  @P0 BRA `(.L_x_7) ;  /* 0x0000000000f80947 */ /* 0x000fec0003800000 */
[C---:B------:R-:W-:Y:S01]  /*0b30*/  FMUL R15, |R2|.reuse, 16777216 ;  /* 0x4b800000020f7820 */ /* 0x040fe20000400200 */
[C---:B------:R-:W-:Y:S02]  /*0b40*/  FSETP.GEU.AND P0, PT, |R2|.reuse, 1.175494350822287508e-38, PT ;  /* 0x008000000200780b */ /* 0x040fe40003f0e200 */
[----:B------:R-:W-:Y:S02]  /*0b50*/  MOV R31, 0x3a2c32e4 ;  /* 0x3a2c32e4001f7802 */ /* 0x000fe40000000f00 */
[----:B------:R-:W-:Y:S02]  /*0b60*/  FSEL R15, R15, |R2|, !P0 ;  /* 0x400000020f0f7208 */ /* 0x000fe40004000000 */
[----:B------:R-:W-:Y:S02]  /*0b70*/  FSEL R26, RZ, -24, P0 ;  /* 0xc1c00000ff1a7808 */ /* 0x000fe40000000000 */
[----:B------:R-:W-:Y:S02]  /*0b80*/  IADD3 R4, PT, PT, R15, -0x3f3504f3, RZ ;  /* 0xc0cafb0d0f047810 */ /* 0x000fe40007ffe0ff */
[----:B------:R-:W-:-:S02]  /*0b90*/  FSETP.NEU.AND P0, PT, |R2|, +INF , PT ;  /* 0x7f8000000200780b */ /* 0x000fc40003f0d200 */
[----:B------:R-:W-:Y:S02]  /*0ba0*/  LOP3.LUT R16, R4, 0xff800000, RZ, 0xc0, !PT ;  /* 0xff80000004107812 */ /* 0x000fe400078ec0ff */
[----:B------:R-:W-:Y:S02]  /*0bb0*/  FSETP.NEU.AND P0, PT, R2, RZ, P0 ;  /* 0x000000ff0200720b */ /* 0x000fe4000070d000 */
[----:B------:R-:W-:-:S05]  /*0bc0*/  IADD3 R15, PT, PT, R15, -R16, RZ ;  /* 0x800000100f0f7210 */ /* 0x000fca0007ffe0ff */
[C---:B------:R-:W-:Y:S01]  /*0bd0*/  FADD R4, R15.reuse, 1 ;  /* 0x3f8000000f047421 */ /* 0x040fe20000000000 */
[----:B------:R-:W-:Y:S01]  /*0be0*/  FADD R27, R15, -1 ;  /* 0xbf8000000f1b7421 */ /* 0x000fe20000000000 */
[----:B------:R-:W-:-:S03]  /*0bf0*/  I2FP.F32.S32 R15, R16 ;  /* 0x00000010000f7245 */ /* 0x000fc60000201400 */
[----:B------:R-:W-:Y:S01]  /*0c00*/  FADD R29, R27, R27 ;  /* 0x0000001b1b1d7221 */ /* 0x000fe20000000000 */
[----:B------:R-:W0:Y:S01]  /*0c10*/  MUFU.RCP R4, R4 ;  /* 0x0000000400047308 */ /* 0x000e220000001000 */
[----:B------:R-:W-:Y:S02]  /*0c20*/  @!P0 FADD R2, R2, R2 ;  /* 0x0000000202028221 */ /* 0x000fe40000000000 */
[----:B0-----:R-:W-:Y:S01]  /*0c30*/  FMUL R16, R4, R29 ;  /* 0x0000001d04107220 */ /* 0x001fe20000400000 */
[----:B------:R-:W-:-:S03]  /*0c40*/  FFMA R29, R15, 1.1920928955078125e-07, R26 ;  /* 0x340000000f1d7823 */ /* 0x000fc6000000001a */
        /* <DEDUP_REMOVED lines=15> */
[----:B------:R-:W-:Y:S01]  /*0d40*/  FFMA R4, R27, R4, R26 ;  /* 0x000000041b047223 */ /* 0x000fe2000000001a */
[----:B------:R-:W-:-:S03]  /*0d50*/  HFMA2 R26, -RZ, RZ, 0.64013671875, -15.109375 ;  /* 0x391fcb8eff1a7431 */ /* 0x000fc600000001ff */
[----:B------:R-:W-:-:S04]  /*0d60*/  FFMA R16, R16, R31, R4 ;  /* 0x0000001f10107223 */ /* 0x000fc80000000004 */
[----:B------:R-:W-:-:S04]  /*0d70*/  FADD R29, R15, R16 ;  /* 0x000000100f1d7221 */ /* 0x000fc80000000000 */
[----:B------:R-:W-:Y:S01]  /*0d80*/  FMUL R4, R29, 2 ;  /* 0x400000001d047820 */ /* 0x000fe20000400000 */
[----:B------:R-:W-:-:S03]  /*0d90*/  FADD R15, -R15, R29 ;  /* 0x0000001d0f0f7221 */ /* 0x000fc60000000100 */
[----:B------:R-:W0:Y:S01]  /*0da0*/  FRND R27, R4 ;  /* 0x00000004001b7307 */ /* 0x000e220000201000 */
[----:B------:R-:W-:Y:S01]  /*0db0*/  FADD R16, R16, -R15 ;  /* 0x8000000f10107221 */ /* 0x000fe20000000000 */
[----:B------:R-:W-:Y:S01]  /*0dc0*/  FFMA R29, R29, 2, -R4 ;  /* 0x400000001d1d7823 */ /* 0x000fe20000000804 */
[----:B------:R-:W-:-:S03]  /*0dd0*/  FSETP.GT.AND P3, PT, |R4|, 152, PT ;  /* 0x431800000400780b */ /* 0x000fc60003f64200 */
[----:B------:R-:W-:Y:S02]  /*0de0*/  FFMA R16, R16, 2, R29 ;  /* 0x4000000010107823 */ /* 0x000fe4000000001d */
[----:B------:R-:W1:Y:S01]  /*0df0*/  F2I.NTZ R29, R4 ;  /* 0x00000004001d7305 */ /* 0x000e620000203100 */
[----:B0-----:R-:W-:Y:S01]  /*0e00*/  FADD R15, R4, -R27 ;  /* 0x8000001b040f7221 */ /* 0x001fe20000000000 */
[----:B------:R-:W-:-:S03]  /*0e10*/  FSETP.GT.AND P2, PT, R27, RZ, PT ;  /* 0x000000ff1b00720b */ /* 0x000fc60003f44000 */
[----:B------:R-:W-:-:S04]  /*0e20*/  FADD R15, R15, R16 ;  /* 0x000000100f0f7221 */ /* 0x000fc80000000000 */
[----:B------:R-:W-:-:S04]  /*0e30*/  FFMA R16, R15, R26, 0.0013391353422775864601 ;  /* 0x3aaf85ed0f107423 */ /* 0x000fc8000000001a */
[----:B------:R-:W-:-:S04]  /*0e40*/  FFMA R16, R15, R16, 0.0096188392490148544312 ;  /* 0x3c1d98560f107423 */ /* 0x000fc80000000010 */
[----:B------:R-:W-:-:S04]  /*0e50*/  FFMA R16, R15, R16, 0.055503588169813156128 ;  /* 0x3d6357bb0f107423 */ /* 0x000fc80000000010 */
[C---:B------:R-:W-:Y:S01]  /*0e60*/  FFMA R26, R15.reuse, R16, 0.24022644758224487305 ;  /* 0x3e75fdec0f1a7423 */ /* 0x040fe20000000010 */
[----:B------:R-:W-:Y:S02]  /*0e70*/  SEL R16, RZ, 0x83000000, P2 ;  /* 0x83000000ff107807 */ /* 0x000fe40001000000 */
[----:B------:R-:W-:Y:S01]  /*0e80*/  FSETP.GEU.AND P2, PT, R4, RZ, PT ;  /* 0x000000ff0400720b */ /* 0x000fe20003f4e000 */
[----:B------:R-:W-:Y:S01]  /*0e90*/  FFMA R28, R15, R26, 0.69314718246459960938 ;  /* 0x3f3172180f1c7423 */ /* 0x000fe2000000001a */
[----:B------:R-:W-:Y:S02]  /*0ea0*/  IADD3 R26, PT, PT, R16, 0x7f000000, RZ ;  /* 0x7f000000101a7810 */ /* 0x000fe40007ffe0ff */
[----:B-1----:R-:W-:Y:S01]  /*0eb0*/  LEA R29, R29, -R16, 0x17 ;  /* 0x800000101d1d7211 */ /* 0x002fe200078eb8ff */
[----:B------:R-:W-:Y:S01]  /*0ec0*/  FFMA R15, R15, R28, 1 ;  /* 0x3f8000000f0f7423 */ /* 0x000fe2000000001c */
[----:B------:R-:W-:-:S03]  /*0ed0*/  FSEL R4, RZ, +INF , !P2 ;  /* 0x7f800000ff047808 */ /* 0x000fc60005000000 */
[----:B------:R-:W-:-:S04]  /*0ee0*/  FMUL R26, R26, R15 ;  /* 0x0000000f1a1a7220 */ /* 0x000fc80000400000 */
[----:B------:R-:W-:Y:S01]  /*0ef0*/  @!P3 FMUL R4, R29, R26 ;  /* 0x0000001a1d04b220 */ /* 0x000fe20000400000 */
[----:B------:R-:W-:-:S07]  /*0f00*/  @!P0 LOP3.LUT R4, R2, 0x7fffffff, RZ, 0xc0, !PT ;  /* 0x7fffffff02048812 */ /* 0x000fce00078ec0ff */
.L_x_7:
[----:B------:R-:W-:Y:S05]  /*0f10*/  BSYNC.RECONVERGENT B3 ;  /* 0x0000000000037941 */ /* 0x000fea0003800200 */
.L_x_6:
[----:B------:R-:W-:Y:S04]  /*0f20*/  BSSY.RECONVERGENT B3, `(.L_x_8) ;  /* 0x0000043000037945 */ /* 0x000fe80003800200 */
[----:B------:R-:W-:Y:S05]  /*0f30*/  @!P1 BRA `(.L_x_9) ;  /* 0x0000000400049947 */ /* 0x000fea0003800000 */
        /* <DEDUP_REMOVED lines=12> */
[-C--:B------:R-:W-:Y:S02]  /*1000*/  IADD3 R15, PT, PT, R15, -R2.reuse, RZ ;  /* 0x800000020f0f7210 */ /* 0x080fe40007ffe0ff */
[----:B------:R-:W-:-:S03]  /*1010*/  I2FP.F32.S32 R2, R2 ;  /* 0x0000000200027245 */ /* 0x000fc60000201400 */
[C---:B------:R-:W-:Y:S01]  /*1020*/  FADD R0, R15.reuse, 1 ;  /* 0x3f8000000f007421 */ /* 0x040fe20000000000 */
[----:B------:R-:W-:Y:S01]  /*1030*/  FADD R28, R15, -1 ;  /* 0xbf8000000f1c7421 */ /* 0x000fe20000000000 */
[----:B------:R-:W-:-:S03]  /*1040*/  FFMA R26, R2, 1.1920928955078125e-07, R27 ;  /* 0x34000000021a7823 */ /* 0x000fc6000000001b */
[----:B------:R-:W-:Y:S01]  /*1050*/  FADD R15, R28, R28 ;  /* 0x0000001c1c0f7221 */ /* 0x000fe20000000000 */
[----:B------:R-:W0:Y:S01]  /*1060*/  MUFU.RCP R0, R0 ;  /* 0x0000000000007308 */ /* 0x000e220000001000 */
[----:B------:R-:W-:Y:S02]  /*1070*/  @!P0 FADD R14, R14, R14 ;  /* 0x0000000e0e0e8221 */ /* 0x000fe40000000000 */
[----:B0-----:R-:W-:-:S04]  /*1080*/  FMUL R15, R0, R15 ;  /* 0x0000000f000f7220 */ /* 0x001fc80000400000 */
[----:B------:R-:W-:Y:S01]  /*1090*/  FADD R27, R28, -R15 ;  /* 0x8000000f1c1b7221 */ /* 0x000fe20000000000 */
[C---:B------:R-:W-:Y:S01]  /*10a0*/  FMUL R16, R15.reuse, R15 ;  /* 0x0000000f0f107220 */ /* 0x040fe20000400000 */
[----:B------:R-:W-:Y:S02]  /*10b0*/  FFMA R2, R15, 1.4426950216293334961, R26 ;  /* 0x3fb8aa3b0f027823 */ /* 0x000fe4000000001a */
[----:B------:R-:W-:Y:S01]  /*10c0*/  FADD R27, R27, R27 ;  /* 0x0000001b1b1b7221 */ /* 0x000fe20000000000 */
[----:B------:R-:W-:Y:S01]  /*10d0*/  FFMA R29, R16, R29, 0.0032181653659790754318 ;  /* 0x3b52e7db101d7423 */ /* 0x000fe2000000001d */
        /* <DEDUP_REMOVED lines=15> */
[----:B------:R-:W0:Y:S01]  /*11d0*/  FRND R15, R0 ;  /* 0x00000000000f7307 */ /* 0x000e220000201000 */
[----:B------:R-:W-:Y:S01]  /*11e0*/  FADD R2, R27, -R2 ;  /* 0x800000021b027221 */ /* 0x000fe20000000000 */
[----:B------:R-:W-:Y:S01]  /*11f0*/  FFMA R29, R29, 2, -R0 ;  /* 0x400000001d1d7823 */ /* 0x000fe20000000800 */
[----:B------:R-:W-:Y:S01]  /*1200*/  HFMA2 R27, -RZ, RZ, 0.64013671875, -15.109375 ;  /* 0x391fcb8eff1b7431 */ /* 0x000fe200000001ff */
[----:B------:R-:W-:Y:S02]  /*1210*/  FSETP.GT.AND P2, PT, |R0|, 152, PT ;  /* 0x431800000000780b */ /* 0x000fe40003f44200 */
[----:B------:R-:W-:Y:S02]  /*1220*/  FFMA R29, R2, 2, R29 ;  /* 0x40000000021d7823 */ /* 0x000fe4000000001d */
[----:B------:R-:W1:Y:S01]  /*1230*/  F2I.NTZ R16, R0 ;  /* 0x0000000000107305 */ /* 0x000e620000203100 */
[----:B0-----:R-:W-:Y:S01]  /*1240*/  FADD R2, R0, -R15 ;  /* 0x8000000f00027221 */ /* 0x001fe20000000000 */
[----:B------:R-:W-:-:S03]  /*1250*/  FSETP.GT.AND P1, PT, R15, RZ, PT ;  /* 0x000000ff0f00720b */ /* 0x000fc60003f24000 */
[----:B------:R-:W-:Y:S01]  /*1260*/  FADD R2, R2, R29 ;  /* 0x0000001d02027221 */ /* 0x000fe20000000000 */
[----:B------:R-:W-:Y:S02]  /*1270*/  SEL R15, RZ, 0x83000000, P1 ;  /* 0x83000000ff0f7807 */ /* 0x000fe40000800000 */
[----:B------:R-:W-:Y:S01]  /*1280*/  FSETP.GEU.AND P1, PT, R0, RZ, PT ;  /* 0x000000ff0000720b */ /* 0x000fe20003f2e000 */
[----:B------:R-:W-:Y:S01]  /*1290*/  FFMA R27, R2, R27, 0.0013391353422775864601 ;  /* 0x3aaf85ed021b7423 */ /* 0x000fe2000000001b */
[----:B------:R-:W-:Y:S02]  /*12a0*/  IADD3 R26, PT, PT, R15, 0x7f000000, RZ ;  /* 0x7f0000000f1a7810 */ /* 0x000fe40007ffe0ff */
[----:B-1----:R-:W-:Y:S01]  /*12b0*/  LEA R16, R16, -R15, 0x17 ;  /* 0x8000000f10107211 */ /* 0x002fe200078eb8ff */
[----:B------:R-:W-:Y:S01]  /*12c0*/  FFMA R27, R2, R27, 0.0096188392490148544312 ;  /* 0x3c1d9856021b7423 */ /* 0x000fe2000000001b */
[----:B------:R-:W-:-:S03]  /*12d0*/  FSEL R0, RZ, +INF , !P1 ;  /* 0x7f800000ff007808 */ /* 0x000fc60004800000 */
[----:B------:R-:W-:-:S04]  /*12e0*/  FFMA R27, R2, R27, 0.055503588169813156128 ;  /* 0x3d6357bb021b7423 */ /* 0x000fc8000000001b */
[----:B------:R-:W-:-:S04]  /*12f0*/  FFMA R27, R2, R27, 0.24022644758224487305 ;  /* 0x3e75fdec021b7423 */ /* 0x000fc8000000001b */
[----:B------:R-:W-:-:S04]  /*1300*/  FFMA R27, R2, R27, 0.69314718246459960938 ;  /* 0x3f317218021b7423 */ /* 0x000fc8000000001b */
[----:B------:R-:W-:-:S04]  /*1310*/  FFMA R27, R2, R27, 1 ;  /* 0x3f800000021b7423 */ /* 0x000fc8000000001b */
[----:B------:R-:W-:-:S04]  /*1320*/  FMUL R27, R26, R27 ;  /* 0x0000001b1a1b7220 */ /* 0x000fc80000400000 */
[----:B------:R-:W-:Y:S01]  /*1330*/  @!P2 FMUL R0, R16, R27 ;  /* 0x0000001b1000a220 */ /* 0x000fe20000400000 */
[----:B------:R-:W-:-:S07]  /*1340*/  @!P0 LOP3.LUT R0, R14, 0x7fffffff, RZ, 0xc0, !PT ;  /* 0x7fffffff0e008812 */ /* 0x000fce00078ec0ff */
.L_x_9:
[----:B------:R-:W-:Y:S05]  /*1350*/  BSYNC.RECONVERGENT B3 ;  /* 0x0000000000037941 */ /* 0x000fea0003800200 */
.L_x_8:
[----:B------:R-:W-:Y:S01]  /*1360*/  FADD R15, R13, R4 ;  /* 0x000000040d0f7221 */ /* 0x000fe20000000000 */
[----:B------:R-:W-:Y:S03]  /*1370*/  BSSY.RECONVERGENT B3, `(.L_x_10) ;  /* 0x000000e000037945 */ /* 0x000fe60003800200 */
[----:B------:R-:W-:-:S04]  /*1380*/  FADD R15, R15, R0 ;  /* 0x000000000f0f7221 */ /* 0x000fc80000000000 */
[----:B------:R0:W1:Y:S01]  /*1390*/  MUFU.RSQ R2, R15 ;  /* 0x0000000f00027308 */ /* 0x0000620000001400 */
[----:B------:R-:W-:-:S04]  /*13a0*/  IADD3 R0, PT, PT, R15, -0xd000000, RZ ;  /* 0xf30000000f007810 */ /* 0x000fc80007ffe0ff */
[----:B------:R-:W-:-:S13]  /*13b0*/  ISETP.GT.U32.AND P0, PT, R0, 0x727fffff, PT ;  /* 0x727fffff0000780c */ /* 0x000fda0003f04070 */
[----:B01----:R-:W-:Y:S05]  /*13c0*/  @!P0 BRA `(.L_x_11) ;  /* 0x0000000000108947 */ /* 0x003fea0003800000 */
[----:B------:R-:W-:Y:S02]  /*13d0*/  MOV R0, R15 ;  /* 0x0000000f00007202 */ /* 0x000fe40000000f00 */
[----:B------:R-:W-:-:S07]  /*13e0*/  MOV R2, 0x1400 ;  /* 0x0000140000027802 */ /* 0x000fce0000000f00 */
[----:B------:R-:W-:Y:S05]  /*13f0*/  CALL.REL.NOINC `($__internal_1_$__cuda_sm20_sqrt_rn_f32_slowpath) ;  /* 0x00000054006c7944 */ /* 0x000fea0003c00000 */
[----:B------:R-:W-:Y:S05]  /*1400*/  BRA `(.L_x_12) ;  /* 0x0000000000107947 */ /* 0x000fea0003800000 */
.L_x_11:
[----:B------:R-:W-:Y:S01]  /*1410*/  FMUL.FTZ R0, R15, R2 ;  /* 0x000000020f007220 */ /* 0x000fe20000410000 */
[----:B------:R-:W-:-:S03]  /*1420*/  FMUL.FTZ R2, R2, 0.5 ;  /* 0x3f00000002027820 */ /* 0x000fc60000410000 */
[----:B------:R-:W-:-:S04]  /*1430*/  FFMA R15, -R0, R0, R15 ;  /* 0x00000000000f7223 */ /* 0x000fc8000000010f */
[----:B------:R-:W-:-:S07]  /*1440*/  FFMA R0, R15, R2, R0 ;  /* 0x000000020f007223 */ /* 0x000fce0000000000 */
.L_x_12:
[----:B------:R-:W-:Y:S05]  /*1450*/  BSYNC.RECONVERGENT B3 ;  /* 0x0000000000037941 */ /* 0x000fea0003800200 */
.L_x_10:
[----:B------:R-:W-:-:S13]  /*1460*/  FSETP.GEU.AND P0, PT, R0, R17, PT ;  /* 0x000000110000720b */ /* 0x000fda0003f0e000 */
[----:B------:R-:W0:Y:S01]  /*1470*/  @!P0 LDC R0, c[0x0][0x384] ;  /* 0x0000e100ff008b82 */ /* 0x000e220000000800 */
[----:B------:R-:W1:Y:S01]  /*1480*/  @!P0 F2F.F32.F64 R7, R6 ;  /* 0x0000000600078310 */ /* 0x000e620000301000 */
[----:B------:R-:W-:Y:S02]  /*1490*/  @!P0 I2FP.F32.S32 R15, R11 ;  /* 0x0000000b000f8245 */ /* 0x000fe40000201400 */
[----:B------:R-:W-:Y:S01]  /*14a0*/  @!P0 IADD3 R3, PT, PT, R3, 0x1, RZ ;  /* 0x0000000103038810 */ /* 0x000fe20007ffe0ff */
[----:B-1----:R-:W-:Y:S02]  /*14b0*/  @!P0 FADD R30, R30, R7 ;  /* 0x000000071e1e8221 */ /* 0x002fe40000000000 */
[-C--:B0-----:R-:W-:Y:S01]  /*14c0*/  @!P0 FFMA R20, R15, R0.reuse, R20 ;  /* 0x000000000f148223 */ /* 0x081fe20000000014 */
[----:B------:R-:W-:-:S07]  /*14d0*/  @!P0 FFMA R21, R12, R0, R21 ;  /* 0x000000000c158223 */ /* 0x000fce0000000015 */
.L_x_5:
[----:B------:R-:W-:Y:S05]  /*14e0*/  BSYNC.RECONVERGENT B2 ;  /* 0x0000000000027941 */ /* 0x000fea0003800200 */
.L_x_4:
[----:B------:R-:W-:-:S04]  /*14f0*/  IADD3 R11, PT, PT, R11, 0x1, RZ ;  /* 0x000000010b0b7810 */ /* 0x000fc80007ffe0ff */
[----:B------:R-:W-:-:S13]  /*1500*/  ISETP.NE.AND P0, PT, R11, R10, PT ;  /* 0x0000000a0b00720c */ /* 0x000fda0003f05270 */
[----:B------:R-:W-:Y:S05]  /*1510*/  @P0 BRA `(.L_x_13) ;  /* 0xfffffff400180947 */ /* 0x000fea000383ffff */
.L_x_3:
[----:B0-----:R-:W-:Y:S05]  /*1520*/  BSYNC.RECONVERGENT B1 ;  /* 0x0000000000017941 */ /* 0x001fea0003800200 */
.L_x_2:
[C---:B------:R-:W-:Y:S02]  /*1530*/  ISETP.NE.AND P0, PT, R9.reuse, R22, PT ;  /* 0x000000160900720c */ /* 0x040fe40003f05270 */
[----:B------:R-:W-:-:S11]  /*1540*/  IADD3 R9, PT, PT, R9, 0x1, RZ ;  /* 0x0000000109097810 */ /* 0x000fd60007ffe0ff */
[----:B------:R-:W-:Y:S05]  /*1550*/  @P0 BRA `(.L_x_14) ;  /* 0xffffffec00d80947 */ /* 0x000fea000383ffff */
.L_x_1:
[----:B0-----:R-:W-:Y:S05]  /*1560*/  BSYNC.RECONVERGENT B0 ;  /* 0x0000000000007941 */ /* 0x001fea0003800200 */
.L_x_0:
[----:B------:R-:W-:-:S13]  /*1570*/  ISETP.GE.AND P0, PT, R3, 0x2, PT ;  /* 0x000000020300780c */ /* 0x000fda0003f06270 */
[----:B------:R-:W-:Y:S05]  /*1580*/  @!P0 EXIT ;  /* 0x000000000000894d */ /* 0x000fea0003800000 */
[----:B------:R-:W-:Y:S01]  /*1590*/  ISETP.GT.AND P0, PT, R23, R22, PT ;  /* 0x000000161700720c */ /* 0x000fe20003f04270 */
[----:B------:R-:W-:Y:S01]  /*15a0*/  BSSY.RECONVERGENT B2, `(.L_x_15) ;  /* 0x0000156000027945 */ /* 0x000fe20003800200 */
[----:B------:R-:W-:Y:S01]  /*15b0*/  HFMA2 R28, -RZ, RZ, 0, 0 ;  /* 0x00000000ff1c7431 */ /* 0x000fe200000001ff */
[----:B------:R-:W-:Y:S01]  /*15c0*/  I2FP.F32.U32 R3, R3 ;  /* 0x0000000300037245 */ /* 0x000fe20000201000 */
[----:B------:R-:W-:Y:S01]  /*15d0*/  HFMA2 R8, -RZ, RZ, 0, 0 ;  /* 0x00000000ff087431 */ /* 0x000fe200000001ff */
[----:B------:R-:W-:Y:S02]  /*15e0*/  MOV R16, RZ ;  /* 0x000000ff00107202 */ /* 0x000fe40000000f00 */
[----:B------:R-:W-:Y:S02]  /*15f0*/  CS2R R14, SRZ ;  /* 0x00000000000e7805 */ /* 0x000fe4000001ff00 */
[----:B------:R-:W-:Y:S02]  /*1600*/  CS2R R12, SRZ ;  /* 0x00000000000c7805 */ /* 0x000fe4000001ff00 */
[----:B------:R-:W-:-:S02]  /*1610*/  CS2R R10, SRZ ;  /* 0x00000000000a7805 */ /* 0x000fc4000001ff00 */
[----:B------:R-:W-:Y:S05]  /*1620*/  @P0 BRA `(.L_x_16) ;  /* 0x0000001400340947 */ /* 0x000fea0003800000 */
[----:B------:R-:W0:Y:S01]  /*1630*/  MUFU.RCP R0, R3 ;  /* 0x0000000300007308 */ /* 0x000e220000001000 */
[----:B------:R-:W1:Y:S01]  /*1640*/  LDCU UR4, c[0x0][0x380] ;  /* 0x00007000ff0477ac */ /* 0x000e620008000800 */
[----:B------:R-:W-:Y:S06]  /*1650*/  BSSY.RECONVERGENT B3, `(.L_x_17) ;  /* 0x000000e000037945 */ /* 0x000fec0003800200 */
[----:B------:R-:W2:Y:S01]  /*1660*/  FCHK P0, R30, R3 ;  /* 0x000000031e007302 */ /* 0x000ea20000000000 */
[----:B0-----:R-:W-:Y:S01]  /*1670*/  FFMA R7, -R3, R0, 1 ;  /* 0x3f80000003077423 */ /* 0x001fe20000000100 */
[----:B-1----:R-:W-:-:S03]  /*1680*/  IADD3 R9, PT, PT, R24, -UR4, RZ ;  /* 0x8000000418097c10 */ /* 0x002fc6000fffe0ff */
[----:B------:R-:W-:Y:S01]  /*1690*/  FFMA R7, R0, R7, R0 ;  /* 0x0000000700077223 */ /* 0x000fe20000000000 */
[----:B------:R-:W-:-:S03]  /*16a0*/  IADD3 R6, PT, PT, R24, UR4, RZ ;  /* 0x0000000418067c10 */ /* 0x000fc6000fffe0ff */
[----:B------:R-:W-:-:S04]  /*16b0*/  FFMA R0, R7, R30, RZ ;  /* 0x0000001e07007223 */ /* 0x000fc800000000ff */
[----:B------:R-:W-:-:S04]  /*16c0*/  FFMA R2, -R3, R0, R30 ;  /* 0x0000000003027223 */ /* 0x000fc8000000011e */
[----:B------:R-:W-:Y:S01]  /*16d0*/  FFMA R7, R7, R2, R0 ;  /* 0x0000000207077223 */ /* 0x000fe20000000000 */
[----:B--2---:R-:W-:Y:S06]  /*16e0*/  @!P0 BRA `(.L_x_18) ;  /* 0x0000000000108947 */ /* 0x004fec0003800000 */
[----:B------:R-:W-:Y:S02]  /*16f0*/  MOV R0, R30 ;  /* 0x0000001e00007202 */ /* 0x000fe40000000f00 */
[----:B------:R-:W-:-:S07]  /*1700*/  MOV R26, 0x1720 ;  /* 0x00001720001a7802 */ /* 0x000fce0000000f00 */
[----:B------:R-:W-:Y:S05]  /*1710*/  CALL.REL.NOINC `($__internal_2_$__cuda_sm3x_div_rn_noftz_f32_slowpath) ;  /* 0x0000005400007944 */ /* 0x000fea0003c00000 */
[----:B------:R-:W-:-:S07]  /*1720*/  MOV R7, R0 ;  /* 0x0000000000077202 */ /* 0x000fce0000000f00 */
.L_x_18:
[----:B------:R-:W-:Y:S05]  /*1730*/  BSYNC.RECONVERGENT B3 ;  /* 0x0000000000037941 */ /* 0x000fea0003800200 */
.L_x_17:
[----:B------:R-:W0:Y:S01]  /*1740*/  MUFU.RCP R0, R3 ;  /* 0x0000000300007308 */ /* 0x000e220000001000 */
[----:B------:R-:W-:Y:S07]  /*1750*/  BSSY.RECONVERGENT B3, `(.L_x_19) ;  /* 0x000000c000037945 */ /* 0x000fee0003800200 */
[----:B------:R-:W1:Y:S01]  /*1760*/  FCHK P0, R20, R3 ;  /* 0x0000000314007302 */ /* 0x000e620000000000 */
[----:B0-----:R-:W-:-:S04]  /*1770*/  FFMA R5, -R3, R0, 1 ;  /* 0x3f80000003057423 */ /* 0x001fc80000000100 */
[----:B------:R-:W-:-:S04]  /*1780*/  FFMA R5, R0, R5, R0 ;  /* 0x0000000500057223 */ /* 0x000fc80000000000 */
[----:B------:R-:W-:-:S04]  /*1790*/  FFMA R0, R5, R20, RZ ;  /* 0x0000001405007223 */ /* 0x000fc800000000ff */
[----:B------:R-:W-:-:S04]  /*17a0*/  FFMA R11, -R3, R0, R20 ;  /* 0x00000000030b7223 */ /* 0x000fc80000000114 */
[----:B------:R-:W-:Y:S01]  /*17b0*/  FFMA R5, R5, R11, R0 ;  /* 0x0000000b05057223 */ /* 0x000fe20000000000 */
[----:B-1----:R-:W-:Y:S06]  /*17c0*/  @!P0 BRA `(.L_x_20) ;  /* 0x0000000000108947 */ /* 0x002fec0003800000 */
[----:B------:R-:W-:Y:S02]  /*17d0*/  MOV R0, R20 ;  /* 0x0000001400007202 */ /* 0x000fe40000000f00 */
[----:B------:R-:W-:-:S07]  /*17e0*/  MOV R26, 0x1800 ;  /* 0x00001800001a7802 */ /* 0x000fce0000000f00 */
[----:B------:R-:W-:Y:S05]  /*17f0*/  CALL.REL.NOINC `($__internal_2_$__cuda_sm3x_div_rn_noftz_f32_slowpath) ;  /* 0x0000005000c87944 */ /* 0x000fea0003c00000 */
[----:B------:R-:W-:-:S07]  /*1800*/  MOV R5, R0 ;  /* 0x0000000000057202 */ /* 0x000fce0000000f00 */
.L_x_20:
[----:B------:R-:W-:Y:S05]  /*1810*/  BSYNC.RECONVERGENT B3 ;  /* 0x0000000000037941 */ /* 0x000fea0003800200 */
.L_x_19:
        /* <DEDUP_REMOVED lines=13> */
.L_x_22:
[----:B------:R-:W-:Y:S05]  /*18f0*/  BSYNC.RECONVERGENT B3 ;  /* 0x0000000000037941 */ /* 0x000fea0003800200 */
.L_x_21:
[----:B------:R-:W-:Y:S01]  /*1900*/  HFMA2 R8, -RZ, RZ, 0, 0 ;  /* 0x00000000ff087431 */ /* 0x000fe200000001ff */
[----:B------:R-:W-:Y:S01]  /*1910*/  CS2R R10, SRZ ;  /* 0x00000000000a7805 */ /* 0x000fe2000001ff00 */
[----:B------:R-:W-:Y:S01]  /*1920*/  HFMA2 R28, -RZ, RZ, 0, 0 ;  /* 0x00000000ff1c7431 */ /* 0x000fe200000001ff */
[----:B------:R-:W-:Y:S02]  /*1930*/  CS2R R12, SRZ ;  /* 0x00000000000c7805 */ /* 0x000fe4000001ff00 */
[----:B------:R-:W-:Y:S02]  /*1940*/  CS2R R14, SRZ ;  /* 0x00000000000e7805 */ /* 0x000fe4000001ff00 */
[----:B------:R-:W-:-:S07]  /*1950*/  MOV R16, RZ ;  /* 0x000000ff00107202 */ /* 0x000fce0000000f00 */
.L_x_35:
[----:B------:R-:W-:Y:S01]  /*1960*/  ISETP.GT.AND P0, PT, R9, R6, PT ;  /* 0x000000060900720c */ /* 0x000fe20003f04270 */
[----:B------:R-:W-:-:S12]  /*1970*/  BSSY.RECONVERGENT B0, `(.L_x_23) ;  /* 0x0000115000007945 */ /* 0x000fd80003800200 */
[----:B------:R-:W-:Y:S05]  /*1980*/  @P0 BRA `(.L_x_24) ;  /* 0x00000010004c0947 */ /* 0x000fea0003800000 */
[----:B------:R-:W0:Y:S01]  /*1990*/  LDCU.64 UR4, c[0x0][0x380] ;  /* 0x00007000ff0477ac */ /* 0x000e220008000a00 */
[----:B------:R-:W-:Y:S02]  /*19a0*/  IADD3 R0, PT, PT, -R25, R23, RZ ;  /* 0x0000001719007210 */ /* 0x000fe40007ffe1ff */
[----:B------:R-:W-:Y:S02]  /*19b0*/  MOV R29, 0x3a2c32e4 ;  /* 0x3a2c32e4001d7802 */ /* 0x000fe40000000f00 */
[----:B------:R-:W-:-:S05]  /*19c0*/  I2FP.F32.S32 R0, R0 ;  /* 0x0000000000007245 */ /* 0x000fca0000201400 */
[----:B0-----:R-:W-:Y:S01]  /*19d0*/  FMUL R0, R0, UR5 ;  /* 0x0000000500007c20 */ /* 0x001fe20008400000 */
[----:B------:R-:W-:-:S03]  /*19e0*/  UIADD3 UR4, UPT, UPT, -UR4, URZ, URZ ;  /* 0x000000ff04047290 */ /* 0x000fc6000fffe1ff */
[C---:B------:R-:W-:Y:S01]  /*19f0*/  FMUL R21, |R0|.reuse, 16777216 ;  /* 0x4b80000000157820 */ /* 0x040fe20000400200 */
[C---:B------:R-:W-:Y:S02]  /*1a00*/  FSETP.GEU.AND P0, PT, |R0|.reuse, 1.175494350822287508e-38, PT ;  /* 0x008000000000780b */ /* 0x040fe40003f0e200 */
[C---:B------:R-:W-:Y:S02]  /*1a10*/  FSETP.NEU.AND P3, PT, R0.reuse, RZ, PT ;  /* 0x000000ff0000720b */ /* 0x040fe40003f6d000 */
[----:B------:R-:W-:Y:S02]  /*1a20*/  FSEL R21, R21, |R0|, !P0 ;  /* 0x4000000015157208 */ /* 0x000fe40004000000 */
[----:B------:R-:W-:Y:S02]  /*1a30*/  FSEL R4, RZ, -24, P0 ;  /* 0xc1c00000ff047808 */ /* 0x000fe40000000000 */
[----:B------:R-:W-:Y:S02]  /*1a40*/  IADD3 R2, PT, PT, R21, -0x3f3504f3, RZ ;  /* 0xc0cafb0d15027810 */ /* 0x000fe40007ffe0ff */
[----:B------:R-:W-:-:S02]  /*1a50*/  FSETP.NEU.AND P4, PT, |R0|, +INF , PT ;  /* 0x7f8000000000780b */ /* 0x000fc40003f8d200 */
[----:B------:R-:W-:Y:S02]  /*1a60*/  LOP3.LUT R26, R2, 0xff800000, RZ, 0xc0, !PT ;  /* 0xff800000021a7812 */ /* 0x000fe400078ec0ff */
[----:B------:R-:W-:Y:S02]  /*1a70*/  MOV R31, UR4 ;  /* 0x00000004001f7c02 */ /* 0x000fe40008000f00 */
[-C--:B------:R-:W-:Y:S02]  /*1a80*/  IADD3 R21, PT, PT, R21, -R26.reuse, RZ ;  /* 0x8000001a15157210 */ /* 0x080fe40007ffe0ff */
[----:B------:R-:W-:-:S03]  /*1a90*/  I2FP.F32.S32 R27, R26 ;  /* 0x0000001a001b7245 */ /* 0x000fc60000201400 */
[C---:B------:R-:W-:Y:S01]  /*1aa0*/  FADD R2, R21.reuse, 1 ;  /* 0x3f80000015027421 */ /* 0x040fe20000000000 */
[----:B------:R-:W-:Y:S01]  /*1ab0*/  FADD R30, R21, -1 ;  /* 0xbf800000151e7421 */ /* 0x000fe20000000000 */
[----:B------:R-:W-:-:S03]  /*1ac0*/  FFMA R32, R27, 1.1920928955078125e-07, R4 ;  /* 0x340000001b207823 */ /* 0x000fc60000000004 */
[----:B------:R-:W-:Y:S01]  /*1ad0*/  FADD R21, R30, R30 ;  /* 0x0000001e1e157221 */ /* 0x000fe20000000000 */
[----:B------:R-:W0:Y:S03]  /*1ae0*/  MUFU.RCP R2, R2 ;  /* 0x0000000200027308 */ /* 0x000e260000001000 */
        /* <DEDUP_REMOVED lines=17> */
[----:B------:R-:W-:-:S03]  /*1c00*/  MOV R32, R9 ;  /* 0x0000000900207202 */ /* 0x000fc60000000f00 */
[----:B------:R-:W-:-:S04]  /*1c10*/  FFMA R27, R21, R26, R27 ;  /* 0x0000001a151b7223 */ /* 0x000fc8000000001b */
[----:B------:R-:W-:-:S04]  /*1c20*/  FADD R29, R4, R27 ;  /* 0x0000001b041d7221 */ /* 0x000fc80000000000 */
[----:B------:R-:W-:Y:S01]  /*1c30*/  FMUL R2, R29, 2 ;  /* 0x400000001d027820 */ /* 0x000fe20000400000 */
[----:B------:R-:W-:-:S03]  /*1c40*/  FADD R4, -R4, R29 ;  /* 0x0000001d04047221 */ /* 0x000fc60000000100 */
[----:B------:R-:W0:Y:S01]  /*1c50*/  FRND R21, R2 ;  /* 0x0000000200157307 */ /* 0x000e220000201000 */
[----:B------:R-:W-:Y:S01]  /*1c60*/  FADD R4, R27, -R4 ;  /* 0x800000041b047221 */ /* 0x000fe20000000000 */
[----:B------:R-:W-:Y:S01]  /*1c70*/  FFMA R29, R29, 2, -R2 ;  /* 0x400000001d1d7823 */ /* 0x000fe20000000802 */
[C---:B------:R-:W-:Y:S02]  /*1c80*/  FSETP.GT.AND P1, PT, |R2|.reuse, 152, PT ;  /* 0x431800000200780b */ /* 0x040fe40003f24200 */
[----:B------:R-:W-:Y:S01]  /*1c90*/  FSETP.GEU.AND P2, PT, R2, RZ, PT ;  /* 0x000000ff0200720b */ /* 0x000fe20003f4e000 */
[----:B------:R-:W-:Y:S01]  /*1ca0*/  FFMA R4, R4, 2, R29 ;  /* 0x4000000004047823 */ /* 0x000fe2000000001d */
[----:B------:R-:W-:Y:S01]  /*1cb0*/  HFMA2 R29, -RZ, RZ, 0.64013671875, -15.109375 ;  /* 0x391fcb8eff1d7431 */ /* 0x000fe200000001ff */
[----:B------:R1:W2:Y:S01]  /*1cc0*/  F2I.NTZ R26, R2 ;  /* 0x00000002001a7305 */ /* 0x0002a20000203100 */
[----:B0-----:R-:W-:Y:S01]  /*1cd0*/  FADD R27, R2, -R21 ;  /* 0x80000015021b7221 */ /* 0x001fe20000000000 */
[----:B------:R-:W-:Y:S01]  /*1ce0*/  FSETP.GT.AND P0, PT, R21, RZ, PT ;  /* 0x000000ff1500720b */ /* 0x000fe20003f04000 */
[----:B-1----:R-:W-:-:S02]  /*1cf0*/  FADD R2, R0, R0 ;  /* 0x0000000000027221 */ /* 0x002fc40000000000 */
[----:B------:R-:W-:Y:S01]  /*1d00*/  FADD R4, R4, R27 ;  /* 0x0000001b04047221 */ /* 0x000fe20000000000 */
[----:B------:R-:W-:Y:S02]  /*1d10*/  SEL R21, RZ, 0x83000000, P0 ;  /* 0x83000000ff157807 */ /* 0x000fe40000000000 */
[----:B------:R-:W-:Y:S01]  /*1d20*/  FSETP.NAN.AND P0, PT, |R0|, |R0|, PT ;  /* 0x400000000000720b */ /* 0x000fe20003f08200 */
[----:B------:R-:W-:Y:S01]  /*1d30*/  FFMA R27, R4, R29, 0.0013391353422775864601 ;  /* 0x3aaf85ed041b7423 */ /* 0x000fe2000000001d */
[----:B------:R-:W-:Y:S02]  /*1d40*/  IADD3 R30, PT, PT, R21, 0x7f000000, RZ ;  /* 0x7f000000151e7810 */ /* 0x000fe40007ffe0ff */
[----:B--2---:R-:W-:Y:S01]  /*1d50*/  LEA R26, R26, -R21, 0x17 ;  /* 0x800000151a1a7211 */ /* 0x004fe200078eb8ff */
[----:B------:R-:W-:Y:S01]  /*1d60*/  FFMA R27, R4, R27, 0.0096188392490148544312 ;  /* 0x3c1d9856041b7423 */ /* 0x000fe2000000001b */
[----:B------:R-:W-:-:S03]  /*1d70*/  I2FP.F32.S32 R21, R23 ;  /* 0x0000001700157245 */ /* 0x000fc60000201400 */
[C---:B------:R-:W-:Y:S02]  /*1d80*/  FFMA R27, R4.reuse, R27, 0.055503588169813156128 ;  /* 0x3d6357bb041b7423 */ /* 0x040fe4000000001b */
[----:B------:R-:W-:Y:S02]  /*1d90*/  FFMA R21, R21, UR5, -R20 ;  /* 0x0000000515157c23 */ /* 0x000fe40008000814 */
[----:B------:R-:W-:-:S04]  /*1da0*/  FFMA R27, R4, R27, 0.24022644758224487305 ;  /* 0x3e75fdec041b7423 */ /* 0x000fc8000000001b */
[----:B------:R-:W-:-:S04]  /*1db0*/  FFMA R27, R4, R27, 0.69314718246459960938 ;  /* 0x3f317218041b7423 */ /* 0x000fc8000000001b */
[----:B------:R-:W-:-:S04]  /*1dc0*/  FFMA R27, R4, R27, 1 ;  /* 0x3f800000041b7423 */ /* 0x000fc8000000001b */
[----:B------:R-:W-:-:S04]  /*1dd0*/  FMUL R27, R27, R30 ;  /* 0x0000001e1b1b7220 */ /* 0x000fc80000400000 */
[----:B------:R-:W-:Y:S01]  /*1de0*/  FMUL R26, R27, R26 ;  /* 0x0000001a1b1a7220 */ /* 0x000fe20000400000 */
[----:B------:R-:W-:Y:S02]  /*1df0*/  LOP3.LUT R27, R2, 0x7fffffff, RZ, 0xc0, !PT ;  /* 0x7fffffff021b7812 */ /* 0x000fe400078ec0ff */
[----:B------:R-:W-:Y:S02]  /*1e00*/  @P1 FSEL R26, RZ, +INF , !P2 ;  /* 0x7f800000ff1a1808 */ /* 0x000fe40005000000 */
[C---:B------:R-:W-:Y:S02]  /*1e10*/  FSETP.NEU.AND P1, PT, R0.reuse, 1, PT ;  /* 0x3f8000000000780b */ /* 0x040fe40003f2d000 */
[----:B------:R-:W-:Y:S01]  /*1e20*/  @P3 FSEL R27, R27, R26, !P4 ;  /* 0x0000001a1b1b3208 */ /* 0x000fe20006000000 */
[----:B------:R-:W-:-:S05]  /*1e30*/  @P0 FADD R27, R0, 2 ;  /* 0x40000000001b0421 */ /* 0x000fca0000000000 */
[----:B------:R-:W-:-:S07]  /*1e40*/  FSEL R30, R27, 1, P1 ;  /* 0x3f8000001b1e7808 */ /* 0x000fce0000800000 */
.L_x_34:
[----:B------:R-:W0:Y:S01]  /*1e50*/  LDCU UR4, c[0x0][0x3ac] ;  /* 0x00007580ff0477ac */ /* 0x000e220008000800 */
[----:B------:R-:W1:Y:S01]  /*1e60*/  LDCU.64 UR6, c[0x0][0x3a0] ;  /* 0x00007400ff0677ac */ /* 0x000e620008000a00 */
[----:B0-----:R-:W-:-:S05]  /*1e70*/  IMAD R0, R23, UR4, R32 ;  /* 0x0000000417007c24 */ /* 0x001fca000f8e0220 */
[----:B-1----:R-:W-:-:S04]  /*1e80*/  IADD3 R26, P0, PT, R0, UR6, RZ ;  /* 0x00000006001a7c10 */ /* 0x002fc8000ff1e0ff */
[----:B------:R-:W-:-:S05]  /*1e90*/  LEA.HI.X.SX32 R27, R0, UR7, 0x1, P0 ;  /* 0x00000007001b7c11 */ /* 0x000fca00080f0eff */
[----:B------:R-:W2:Y:S01]  /*1ea0*/  LDG.E.U8 R26, desc[UR8][R26.64] ;  /* 0x000000081a1a7981 */ /* 0x000ea2000c1e1100 */
[----:B------:R-:W-:Y:S01]  /*1eb0*/  BSSY.RECONVERGENT B1, `(.L_x_25) ;  /* 0x00000bc000017945 */ /* 0x000fe20003800200 */
[----:B--2---:R-:W-:-:S13]  /*1ec0*/  ISETP.NE.AND P0, PT, R26, 0x1, PT ;  /* 0x000000011a00780c */ /* 0x004fda0003f05270 */
[----:B------:R-:W-:Y:S05]  /*1ed0*/  @P0 BRA `(.L_x_26) ;  /* 0x0000000800e40947 */ /* 0x000fea0003800000 */
[----:B------:R-:W0:Y:S01]  /*1ee0*/  LDCU UR4, c[0x0][0x384] ;  /* 0x00007080ff0477ac */ /* 0x000e220008000800 */
[----:B------:R-:W-:Y:S01]  /*1ef0*/  I2FP.F32.S32 R0, R31 ;  /* 0x0000001f00007245 */ /* 0x000fe20000201400 */
[----:B------:R-:W-:Y:S01]  /*1f00*/  BSSY.RECONVERGENT B3, `(.L_x_27) ;  /* 0x0000046000037945 */ /* 0x000fe20003800200 */
[----:B------:R-:W-:-:S03]  /*1f10*/  HFMA2 R29, -RZ, RZ, 1.875, 0 ;  /* 0x3f800000ff1d7431 */ /* 0x000fc600000001ff */
[----:B0-----:R-:W-:-:S05]  /*1f20*/  FMUL R0, R0, UR4 ;  /* 0x0000000400007c20 */ /* 0x001fca0008400000 */
[----:B------:R-:W-:-:S13]  /*1f30*/  FSETP.NEU.AND P0, PT, R0, 1, PT ;  /* 0x3f8000000000780b */ /* 0x000fda0003f0d000 */
[----:B------:R-:W-:Y:S05]  /*1f40*/  @!P0 BRA `(.L_x_28) ;  /* 0x0000000400048947 */ /* 0x000fea0003800000 */
[----:B------:R-:W-:-:S13]  /*1f50*/  FSETP.NAN.AND P0, PT, |R0|, |R0|, PT ;  /* 0x400000000000720b */ /* 0x000fda0003f08200 */
[----:B------:R-:W-:Y:S01]  /*1f60*/  @P0 FADD R29, R0, 2 ;  /* 0x40000000001d0421 */ /* 0x000fe20000000000 */
[----:B------:R-:W-:Y:S06]  /*1f70*/  @P0 BRA `(.L_x_28) ;  /* 0x0000000000f80947 */ /* 0x000fec0003800000 */
[C---:B------:R-:W-:Y:S01]  /*1f80*/  FMUL R27, |R0|.reuse, 16777216 ;  /* 0x4b800000001b7820 */ /* 0x040fe20000400200 */
[----:B------:R-:W-:-:S04]  /*1f90*/  FSETP.GEU.AND P0, PT, |R0|, 1.175494350822287508e-38, PT ;  /* 0x008000000000780b */ /* 0x000fc80003f0e200 */
[----:B------:R-:W-:-:S04]  /*1fa0*/  FSEL R27, R27, |R0|, !P0 ;  /* 0x400000001b1b7208 */ /* 0x000fc80004000000 */
[----:B------:R-:W-:-:S04]  /*1fb0*/  IADD3 R26, PT, PT, R27, -0x3f3504f3, RZ ;  /* 0xc0cafb0d1b1a7810 */ /* 0x000fc80007ffe0ff */
[----:B------:R-:W-:-:S04]  /*1fc0*/  LOP3.LUT R26, R26, 0xff800000, RZ, 0xc0, !PT ;  /* 0xff8000001a1a7812 */ /* 0x000fc800078ec0ff */
[-C--:B------:R-:W-:Y:S02]  /*1fd0*/  IADD3 R27, PT, PT, R27, -R26.reuse, RZ ;  /* 0x8000001a1b1b7210 */ /* 0x080fe40007ffe0ff */
[----:B------:R-:W-:-:S03]  /*1fe0*/  I2FP.F32.S32 R26, R26 ;  /* 0x0000001a001a7245 */ /* 0x000fc60000201400 */
[C---:B------:R-:W-:Y:S01]  /*1ff0*/  FADD R4, R27.reuse, 1 ;  /* 0x3f8000001b047421 */ /* 0x040fe20000000000 */
[----:B------:R-:W-:-:S04]  /*2000*/  FADD R27, R27, -1 ;  /* 0xbf8000001b1b7421 */ /* 0x000fc80000000000 */
[----:B------:R-:W-:Y:S01]  /*2010*/  FADD R29, R27, R27 ;  /* 0x0000001b1b1d7221 */ /* 0x000fe20000000000 */
[----:B------:R-:W0:Y:S03]  /*2020*/  MUFU.RCP R4, R4 ;  /* 0x0000000400047308 */ /* 0x000e260000001000 */
[----:B0-----:R-:W-:-:S04]  /*2030*/  FMUL R2, R4, R29 ;  /* 0x0000001d04027220 */ /* 0x001fc80000400000 */
[----:B------:R-:W-:-:S04]  /*2040*/  FADD R29, R27, -R2 ;  /* 0x800000021b1d7221 */ /* 0x000fc80000000000 */
[----:B------:R-:W-:-:S04]  /*2050*/  FADD R34, R29, R29 ;  /* 0x0000001d1d227221 */ /* 0x000fc80000000000 */
[-C--:B------:R-:W-:Y:S01]  /*2060*/  FFMA R33, R27, -R2.reuse, R34 ;  /* 0x800000021b217223 */ /* 0x080fe20000000022 */
[----:B------:R-:W-:Y:S02]  /*2070*/  FSEL R27, RZ, -24, P0 ;  /* 0xc1c00000ff1b7808 */ /* 0x000fe40000000000 */
[----:B------:R-:W-:Y:S02]  /*2080*/  MOV R34, 0x3a2c32e4 ;  /* 0x3a2c32e400227802 */ /* 0x000fe40000000f00 */
[----:B------:R-:W-:Y:S01]  /*2090*/  FSETP.NEU.AND P0, PT, |R0|, +INF , PT ;  /* 0x7f8000000000780b */ /* 0x000fe20003f0d200 */
[----:B------:R-:W-:Y:S01]  /*20a0*/  FFMA R29, R26, 1.1920928955078125e-07, R27 ;  /* 0x340000001a1d7823 */ /* 0x000fe2000000001b */
[----:B------:R-:W-:Y:S01]  /*20b0*/  FMUL R27, R2, R2 ;  /* 0x00000002021b7220 */ /* 0x000fe20000400000 */
[----:B------:R-:W-:Y:S01]  /*20c0*/  FMUL R26, R4, R33 ;  /* 0x00000021041a7220 */ /* 0x000fe20000400000 */
[----:B------:R-:W-:Y:S01]  /*20d0*/  FSETP.NEU.AND P0, PT, R0, RZ, P0 ;  /* 0x000000ff0000720b */ /* 0x000fe2000070d000 */
[----:B------:R-:W-:Y:S01]  /*20e0*/  FFMA R4, R2, 1.4426950216293334961, R29 ;  /* 0x3fb8aa3b02047823 */ /* 0x000fe2000000001d */
[----:B------:R-:W-:-:S03]  /*20f0*/  FFMA R34, R27, R34, 0.0032181653659790754318 ;  /* 0x3b52e7db1b227423 */ /* 0x000fc60000000022 */
[----:B------:R-:W-:Y:S01]  /*2100*/  FADD R29, R29, -R4 ;  /* 0x800000041d1d7221 */ /* 0x000fe20000000000 */
[----:B------:R-:W-:-:S03]  /*2110*/  FFMA R34, R27, R34, 0.018033718690276145935 ;  /* 0x3c93bb731b227423 */ /* 0x000fc60000000022 */
[----:B------:R-:W-:Y:S01]  /*2120*/  FFMA R29, R2, 1.4426950216293334961, R29 ;  /* 0x3fb8aa3b021d7823 */ /* 0x000fe2000000001d */
[----:B------:R-:W-:-:S03]  /*2130*/  FFMA R34, R27, R34, 0.12022458761930465698 ;  /* 0x3df6384f1b227423 */ /* 0x000fc60000000022 */
[----:B------:R-:W-:Y:S01]  /*2140*/  FFMA R29, R26, 1.4426950216293334961, R29 ;  /* 0x3fb8aa3b1a1d7823 */ /* 0x000fe2000000001d */
[----:B------:R-:W-:Y:S01]  /*2150*/  FMUL R27, R27, R34 ;  /* 0x000000221b1b7220 */ /* 0x000fe20000400000 */
[----:B------:R-:W-:Y:S02]  /*2160*/  @!P0 FADD R0, R0, R0 ;  /* 0x0000000000008221 */ /* 0x000fe40000000000 */
        /* <DEDUP_REMOVED lines=12> */
[----:B------:R-:W-:Y:S01]  /*2230*/  FFMA R33, R4, 2, R33 ;  /* 0x4000000004217823 */ /* 0x000fe20000000021 */
[----:B0-----:R-:W-:Y:S01]  /*2240*/  FADD R4, R2, -R27 ;  /* 0x8000001b02047221 */ /* 0x001fe20000000000 */
[----:B------:R-:W-:Y:S02]  /*2250*/  FSETP.GT.AND P1, PT, R27, RZ, PT ;  /* 0x000000ff1b00720b */ /* 0x000fe40003f24000 */
[----:B------:R-:W0:Y:S01]  /*2260*/  F2I.NTZ R27, R2 ;  /* 0x00000002001b7305 */ /* 0x000e220000203100 */
[----:B------:R-:W-:Y:S01]  /*2270*/  FADD R4, R4, R33 ;  /* 0x0000002104047221 */ /* 0x000fe20000000000 */
[----:B------:R-:W-:-:S02]  /*2280*/  SEL R26, RZ, 0x83000000, P1 ;  /* 0x83000000ff1a7807 */ /* 0x000fc40000800000 */
[----:B------:R-:W-:Y:S01]  /*2290*/  FSETP.GEU.AND P1, PT, R2, RZ, PT ;  /* 0x000000ff0200720b */ /* 0x000fe20003f2e000 */
[----:B------:R-:W-:-:S04]  /*22a0*/  FFMA R29, R4, R29, 0.0013391353422775864601 ;  /* 0x3aaf85ed041d7423 */ /* 0x000fc8000000001d */
[----:B------:R-:W-:-:S04]  /*22b0*/  FFMA R29, R4, R29, 0.0096188392490148544312 ;  /* 0x3c1d9856041d7423 */ /* 0x000fc8000000001d */
[----:B------:R-:W-:Y:S01]  /*22c0*/  FFMA R29, R4, R29, 0.055503588169813156128 ;  /* 0x3d6357bb041d7423 */ /* 0x000fe2000000001d */
[----:B0-----:R-:W-:-:S03]  /*22d0*/  LEA R27, R27, -R26, 0x17 ;  /* 0x8000001a1b1b7211 */ /* 0x001fc600078eb8ff */
[----:B------:R-:W-:-:S04]  /*22e0*/  FFMA R29, R4, R29, 0.24022644758224487305 ;  /* 0x3e75fdec041d7423 */ /* 0x000fc8000000001d */
[----:B------:R-:W-:-:S04]  /*22f0*/  FFMA R29, R4, R29, 0.69314718246459960938 ;  /* 0x3f317218041d7423 */ /* 0x000fc8000000001d */
[----:B------:R-:W-:Y:S01]  /*2300*/  FFMA R33, R4, R29, 1 ;  /* 0x3f80000004217423 */ /* 0x000fe2000000001d */
[----:B------:R-:W-:Y:S02]  /*2310*/  IADD3 R4, PT, PT, R26, 0x7f000000, RZ ;  /* 0x7f0000001a047810 */ /* 0x000fe40007ffe0ff */
[----:B------:R-:W-:-:S03]  /*2320*/  FSEL R29, RZ, +INF , !P1 ;  /* 0x7f800000ff1d7808 */ /* 0x000fc60004800000 */
[----:B------:R-:W-:-:S04]  /*2330*/  FMUL R4, R4, R33 ;  /* 0x0000002104047220 */ /* 0x000fc80000400000 */
[----:B------:R-:W-:Y:S01]  /*2340*/  @!P2 FMUL R29, R27, R4 ;  /* 0x000000041b1da220 */ /* 0x000fe20000400000 */
[----:B------:R-:W-:-:S07]  /*2350*/  @!P0 LOP3.LUT R29, R0, 0x7fffffff, RZ, 0xc0, !PT ;  /* 0x7fffffff001d8812 */ /* 0x000fce00078ec0ff */
.L_x_28:
[----:B------:R-:W-:Y:S05]  /*2360*/  BSYNC.RECONVERGENT B3 ;  /* 0x0000000000037941 */ /* 0x000fea0003800200 */
.L_x_27:
[----:B------:R-:W0:Y:S01]  /*2370*/  LDCU UR4, c[0x0][0x394] ;  /* 0x00007280ff0477ac */ /* 0x000e220008000800 */
[----:B------:R-:W1:Y:S01]  /*2380*/  LDC.64 R34, c[0x0][0x388] ;  /* 0x0000e200ff227b82 */ /* 0x000e620000000a00 */
[----:B------:R-:W2:Y:S01]  /*2390*/  LDCU UR5, c[0x0][0x398] ;  /* 0x00007300ff0577ac */ /* 0x000ea20008000800 */
[----:B0-----:R-:W-:-:S04]  /*23a0*/  IMAD R0, R23, UR4, R32 ;  /* 0x0000000417007c24 */ /* 0x001fc8000f8e0220 */
[----:B--2---:R-:W-:-:S04]  /*23b0*/  IMAD R27, R0, UR5, RZ ;  /* 0x00000005001b7c24 */ /* 0x004fc8000f8e02ff */
[----:B-1----:R-:W-:Y:S02]  /*23c0*/  IMAD.WIDE R34, R27, 0x8, R34 ;  /* 0x000000081b227825 */ /* 0x002fe400078e0222 */
[----:B------:R-:W2:Y:S04]  /*23d0*/  LDG.E.64 R26, desc[UR8][R18.64] ;  /* 0x00000008121a7981 */ /* 0x000ea8000c1e1b00 */
[----:B------:R-:W2:Y:S01]  /*23e0*/  LDG.E.64 R34, desc[UR8][R34.64] ;  /* 0x0000000822227981 */ /* 0x000ea2000c1e1b00 */
[----:B------:R-:W-:Y:S01]  /*23f0*/  BSSY.RECONVERGENT B3, `(.L_x_29) ;  /* 0x0000047000037945 */ /* 0x000fe20003800200 */
[----:B------:R-:W-:Y:S01]  /*2400*/  MOV R2, 0x3f800000 ;  /* 0x3f80000000027802 */ /* 0x000fe20000000f00 */
[----:B--2---:R-:W-:-:S10]  /*2410*/  DADD R26, R26, -R34 ;  /* 0x000000001a1a7229 */ /* 0x004fd40000000822 */
[----:B------:R-:W0:Y:S02]  /*2420*/  F2F.F32.F64 R26, R26 ;  /* 0x0000001a001a7310 */ /* 0x000e240000301000 */
[----:B0-----:R-:W-:-:S13]  /*2430*/  FSETP.NEU.AND P0, PT, R26, 1, PT ;  /* 0x3f8000001a00780b */ /* 0x001fda0003f0d000 */
        /* <DEDUP_REMOVED lines=9> */
[----:B------:R-:W-:-:S05]  /*24d0*/  IADD3 R27, PT, PT, R27, -R4, RZ ;  /* 0x800000041b1b7210 */ /* 0x000fca0007ffe0ff */
[C---:B------:R-:W-:Y:S01]  /*24e0*/  FADD R33, R27.reuse, 1 ;  /* 0x3f8000001b217421 */ /* 0x040fe20000000000 */
[----:B------:R-:W-:-:S03]  /*24f0*/  FADD R27, R27, -1 ;  /* 0xbf8000001b1b7421 */ /* 0x000fc60000000000 */
[----:B------:R-:W0:Y:S01]  /*2500*/  MUFU.RCP R2, R33 ;  /* 0x0000002100027308 */ /* 0x000e220000001000 */
[----:B------:R-:W-:-:S04]  /*2510*/  FADD R37, R27, R27 ;  /* 0x0000001b1b257221 */ /* 0x000fc80000000000 */
[----:B0-----:R-:W-:-:S04]  /*2520*/  FMUL R0, R2, R37 ;  /* 0x0000002502007220 */ /* 0x001fc80000400000 */
[----:B------:R-:W-:Y:S01]  /*2530*/  FADD R36, R27, -R0 ;  /* 0x800000001b247221 */ /* 0x000fe20000000000 */
[----:B------:R-:W-:-:S03]  /*2540*/  FMUL R33, R0, R0 ;  /* 0x0000000000217220 */ /* 0x000fc60000400000 */
[----:B------:R-:W-:-:S04]  /*2550*/  FADD R36, R36, R36 ;  /* 0x0000002424247221 */ /* 0x000fc80000000000 */
[----:B------:R-:W-:-:S04]  /*2560*/  FFMA R27, R27, -R0, R36 ;  /* 0x800000001b1b7223 */ /* 0x000fc80000000024 */
[----:B------:R-:W-:Y:S01]  /*2570*/  FMUL R2, R2, R27 ;  /* 0x0000001b02027220 */ /* 0x000fe20000400000 */
[----:B------:R-:W-:Y:S02]  /*2580*/  I2FP.F32.S32 R27, R4 ;  /* 0x00000004001b7245 */ /* 0x000fe40000201400 */
[----:B------:R-:W-:Y:S02]  /*2590*/  FSEL R4, RZ, -24, P0 ;  /* 0xc1c00000ff047808 */ /* 0x000fe40000000000 */
[----:B------:R-:W-:-:S03]  /*25a0*/  FSETP.NEU.AND P0, PT, |R26|, +INF , PT ;  /* 0x7f8000001a00780b */ /* 0x000fc60003f0d200 */
[----:B------:R-:W-:Y:S01]  /*25b0*/  FFMA R27, R27, 1.1920928955078125e-07, R4 ;  /* 0x340000001b1b7823 */ /* 0x000fe20000000004 */
[----:B------:R-:W-:Y:S01]  /*25c0*/  HFMA2 R4, -RZ, RZ, 0.771484375, 0.21533203125 ;  /* 0x3a2c32e4ff047431 */ /* 0x000fe200000001ff */
[----:B------:R-:W-:-:S04]  /*25d0*/  FSETP.NEU.AND P0, PT, R26, RZ, P0 ;  /* 0x000000ff1a00720b */ /* 0x000fc8000070d000 */
[----:B------:R-:W-:-:S04]  /*25e0*/  FFMA R4, R33, R4, 0.0032181653659790754318 ;  /* 0x3b52e7db21047423 */ /* 0x000fc80000000004 */
[----:B------:R-:W-:-:S05]  /*25f0*/  FFMA R4, R33, R4, 0.018033718690276145935 ;  /* 0x3c93bb7321047423 */ /* 0x000fca0000000004 */
[----:B------:R-:W-:Y:S01]  /*2600*/  @!P0 FADD R26, R26, R26 ;  /* 0x0000001a1a1a8221 */ /* 0x000fe20000000000 */
[----:B------:R-:W-:-:S04]  /*2610*/  FFMA R4, R33, R4, 0.12022458761930465698 ;  /* 0x3df6384f21047423 */ /* 0x000fc80000000004 */
[----:B------:R-:W-:Y:S01]  /*2620*/  FMUL R33, R33, R4 ;  /* 0x0000000421217220 */ /* 0x000fe20000400000 */
[----:B------:R-:W-:-:S04]  /*2630*/  FFMA R4, R0, 1.4426950216293334961, R27 ;  /* 0x3fb8aa3b00047823 */ /* 0x000fc8000000001b */
[----:B------:R-:W-:-:S04]  /*2640*/  FADD R27, R27, -R4 ;  /* 0x800000041b1b7221 */ /* 0x000fc80000000000 */
[----:B------:R-:W-:-:S04]  /*2650*/  FFMA R27, R0, 1.4426950216293334961, R27 ;  /* 0x3fb8aa3b001b7823 */ /* 0x000fc8000000001b */
[----:B------:R-:W-:-:S04]  /*2660*/  FFMA R27, R2, 1.4426950216293334961, R27 ;  /* 0x3fb8aa3b021b7823 */ /* 0x000fc8000000001b */
        /* <DEDUP_REMOVED lines=10> */
[----:B------:R-:W-:Y:S02]  /*2710*/  MOV R33, 0x391fcb8e ;  /* 0x391fcb8e00217802 */ /* 0x000fe40000000f00 */
[----:B------:R-:W-:Y:S01]  /*2720*/  FSETP.GT.AND P2, PT, |R0|, 152, PT ;  /* 0x431800000000780b */ /* 0x000fe20003f44200 */
[----:B------:R-:W-:Y:S01]  /*2730*/  FFMA R37, R4, 2, R37 ;  /* 0x4000000004257823 */ /* 0x000fe20000000025 */
[C---:B------:R-:W-:Y:S01]  /*2740*/  FSETP.GEU.AND P3, PT, R0.reuse, RZ, PT ;  /* 0x000000ff0000720b */ /* 0x040fe20003f6e000 */
[----:B0-----:R-:W-:Y:S01]  /*2750*/  FADD R2, R0, -R27 ;  /* 0x8000001b00027221 */ /* 0x001fe20000000000 */
[----:B------:R-:W-:Y:S02]  /*2760*/  FSETP.GT.AND P1, PT, R27, RZ, PT ;  /* 0x000000ff1b00720b */ /* 0x000fe40003f24000 */
[----:B------:R-:W0:Y:S01]  /*2770*/  F2I.NTZ R27, R0 ;  /* 0x00000000001b7305 */ /* 0x000e220000203100 */
[----:B------:R-:W-:-:S04]  /*2780*/  FADD R2, R2, R37 ;  /* 0x0000002502027221 */ /* 0x000fc80000000000 */
[----:B------:R-:W-:-:S04]  /*2790*/  FFMA R33, R2, R33, 0.0013391353422775864601 ;  /* 0x3aaf85ed02217423 */ /* 0x000fc80000000021 */
[----:B------:R-:W-:-:S04]  /*27a0*/  FFMA R33, R2, R33, 0.0096188392490148544312 ;  /* 0x3c1d985602217423 */ /* 0x000fc80000000021 */
[----:B------:R-:W-:-:S04]  /*27b0*/  FFMA R33, R2, R33, 0.055503588169813156128 ;  /* 0x3d6357bb02217423 */ /* 0x000fc80000000021 */
[----:B------:R-:W-:-:S04]  /*27c0*/  FFMA R33, R2, R33, 0.24022644758224487305 ;  /* 0x3e75fdec02217423 */ /* 0x000fc80000000021 */
[----:B------:R-:W-:-:S04]  /*27d0*/  FFMA R33, R2, R33, 0.69314718246459960938 ;  /* 0x3f31721802217423 */ /* 0x000fc80000000021 */
[----:B------:R-:W-:Y:S01]  /*27e0*/  FFMA R33, R2, R33, 1 ;  /* 0x3f80000002217423 */ /* 0x000fe20000000021 */
[----:B------:R-:W-:-:S04]  /*27f0*/  SEL R2, RZ, 0x83000000, P1 ;  /* 0x83000000ff027807 */ /* 0x000fc80000800000 */
[----:B------:R-:W-:Y:S02]  /*2800*/  IADD3 R4, PT, PT, R2, 0x7f000000, RZ ;  /* 0x7f00000002047810 */ /* 0x000fe40007ffe0ff */
[----:B0-----:R-:W-:Y:S02]  /*2810*/  LEA R27, R27, -R2, 0x17 ;  /* 0x800000021b1b7211 */ /* 0x001fe400078eb8ff */
[----:B------:R-:W-:Y:S01]  /*2820*/  FSEL R2, RZ, +INF , !P3 ;  /* 0x7f800000ff027808 */ /* 0x000fe20005800000 */
[----:B------:R-:W-:-:S04]  /*2830*/  FMUL R4, R4, R33 ;  /* 0x0000002104047220 */ /* 0x000fc80000400000 */
[----:B------:R-:W-:Y:S01]  /*2840*/  @!P2 FMUL R2, R27, R4 ;  /* 0x000000041b02a220 */ /* 0x000fe20000400000 */
[----:B------:R-:W-:-:S07]  /*2850*/  @!P0 LOP3.LUT R2, R26, 0x7fffffff, RZ, 0xc0, !PT ;  /* 0x7fffffff1a028812 */ /* 0x000fce00078ec0ff */
.L_x_30:
[----:B------:R-:W-:Y:S05]  /*2860*/  BSYNC.RECONVERGENT B3 ;  /* 0x0000000000037941 */ /* 0x000fea0003800200 */
.L_x_29:
        /* <DEDUP_REMOVED lines=11> */
.L_x_32:
[----:B------:R-:W-:Y:S01]  /*2920*/  FMUL.FTZ R0, R29, R2 ;  /* 0x000000021d007220 */ /* 0x000fe20000410000 */
[----:B------:R-:W-:-:S03]  /*2930*/  FMUL.FTZ R2, R2, 0.5 ;  /* 0x3f00000002027820 */ /* 0x000fc60000410000 */
[----:B------:R-:W-:-:S04]  /*2940*/  FFMA R27, -R0, R0, R29 ;  /* 0x00000000001b7223 */ /* 0x000fc8000000011d */
[----:B------:R-:W-:-:S07]  /*2950*/  FFMA R0, R27, R2, R0 ;  /* 0x000000021b007223 */ /* 0x000fce0000000000 */
.L_x_33:
[----:B------:R-:W-:Y:S05]  /*2960*/  BSYNC.RECONVERGENT B3 ;  /* 0x0000000000037941 */ /* 0x000fea0003800200 */
.L_x_31:
[----:B------:R-:W-:-:S13]  /*2970*/  FSETP.GEU.AND P0, PT, R0, R17, PT ;  /* 0x000000110000720b */ /* 0x000fda0003f0e000 */
[----:B------:R-:W-:Y:S05]  /*2980*/  @P0 BRA `(.L_x_26) ;  /* 0x0000000000380947 */ /* 0x000fea0003800000 */
[----:B------:R-:W0:Y:S01]  /*2990*/  LDCU UR4, c[0x0][0x384] ;  /* 0x00007080ff0477ac */ /* 0x000e220008000800 */
[----:B------:R-:W1:Y:S01]  /*29a0*/  F2F.F32.F64 R34, R34 ;  /* 0x0000002200227310 */ /* 0x000e620000301000 */
[----:B------:R-:W-:Y:S01]  /*29b0*/  I2FP.F32.S32 R0, R32 ;  /* 0x0000002000007245 */ /* 0x000fe20000201400 */
[----:B------:R-:W-:Y:S01]  /*29c0*/  FFMA R28, R21, R21, R28 ;  /* 0x00000015151c7223 */ /* 0x000fe2000000001c */
[----:B-1----:R-:W-:-:S03]  /*29d0*/  FADD R27, R34, -R7 ;  /* 0x80000007221b7221 */ /* 0x002fc60000000000 */
[----:B0-----:R-:W-:Y:S01]  /*29e0*/  FFMA R0, R0, UR4, -R5 ;  /* 0x0000000400007c23 */ /* 0x001fe20008000805 */
[CC--:B------:R-:W-:Y:S01]  /*29f0*/  FFMA R15, R21.reuse, R27.reuse, R15 ;  /* 0x0000001b150f7223 */ /* 0x0c0fe2000000000f */
[CC--:B------:R-:W-:Y:S02]  /*2a00*/  FFMA R11, R21.reuse, R27.reuse, R11 ;  /* 0x0000001b150b7223 */ /* 0x0c0fe4000000000b */
[CC--:B------:R-:W-:Y:S01]  /*2a10*/  FFMA R16, R21.reuse, R0.reuse, R16 ;  /* 0x0000000015107223 */ /* 0x0c0fe20000000010 */
[-C--:B------:R-:W-:Y:S01]  /*2a20*/  FFMA R14, R21, R0.reuse, R14 ;  /* 0x00000000150e7223 */ /* 0x080fe2000000000e */
[C---:B------:R-:W-:Y:S01]  /*2a30*/  FFMA R13, R0.reuse, R0, R13 ;  /* 0x00000000000d7223 */ /* 0x040fe2000000000d */
[CC--:B------:R-:W-:Y:S01]  /*2a40*/  FFMA R12, R0.reuse, R27.reuse, R12 ;  /* 0x0000001b000c7223 */ /* 0x0c0fe2000000000c */
[-C--:B------:R-:W-:Y:S01]  /*2a50*/  FFMA R10, R0, R27.reuse, R10 ;  /* 0x0000001b000a7223 */ /* 0x080fe2000000000a */
[----:B------:R-:W-:-:S07]  /*2a60*/  FFMA R8, R27, R27, R8 ;  /* 0x0000001b1b087223 */ /* 0x000fce0000000008 */
.L_x_26:
[----:B------:R-:W-:Y:S05]  /*2a70*/  BSYNC.RECONVERGENT B1 ;  /* 0x0000000000017941 */ /* 0x000fea0003800200 */
.L_x_25:
[C---:B------:R-:W-:Y:S02]  /*2a80*/  ISETP.NE.AND P0, PT, R32.reuse, R6, PT ;  /* 0x000000062000720c */ /* 0x040fe40003f05270 */
[----:B------:R-:W-:Y:S02]  /*2a90*/  IADD3 R32, PT, PT, R32, 0x1, RZ ;  /* 0x0000000120207810 */ /* 0x000fe40007ffe0ff */
[----:B------:R-:W-:-:S09]  /*2aa0*/  IADD3 R31, PT, PT, R31, 0x1, RZ ;  /* 0x000000011f1f7810 */ /* 0x000fd20007ffe0ff */
[----:B------:R-:W-:Y:S05]  /*2ab0*/  @P0 BRA `(.L_x_34) ;  /* 0xfffffff000e40947 */ /* 0x000fea000383ffff */
.L_x_24:
[----:B------:R-:W-:Y:S05]  /*2ac0*/  BSYNC.RECONVERGENT B0 ;  /* 0x0000000000007941 */ /* 0x000fea0003800200 */
.L_x_23:
[C---:B------:R-:W-:Y:S02]  /*2ad0*/  ISETP.NE.AND P0, PT, R23.reuse, R22, PT ;  /* 0x000000161700720c */ /* 0x040fe40003f05270 */
[----:B------:R-:W-:-:S11]  /*2ae0*/  IADD3 R23, PT, PT, R23, 0x1, RZ ;  /* 0x0000000117177810 */ /* 0x000fd60007ffe0ff */
[----:B------:R-:W-:Y:S05]  /*2af0*/  @P0 BRA `(.L_x_35) ;  /* 0xffffffec00980947 */ /* 0x000fea000383ffff */
.L_x_16:
[----:B------:R-:W-:Y:S05]  /*2b00*/  BSYNC.RECONVERGENT B2 ;  /* 0x0000000000027941 */ /* 0x000fea0003800200 */
.L_x_15:
        /* <DEDUP_REMOVED lines=13> */
.L_x_37:
[----:B------:R-:W-:Y:S05]  /*2be0*/  BSYNC.RECONVERGENT B2 ;  /* 0x0000000000027941 */ /* 0x000fea0003800200 */
.L_x_36:
        /* <DEDUP_REMOVED lines=13> */
.L_x_39:
[----:B------:R-:W-:Y:S05]  /*2cc0*/  BSYNC.RECONVERGENT B2 ;  /* 0x0000000000027941 */ /* 0x000fea0003800200 */
.L_x_38:
        /* <DEDUP_REMOVED lines=13> */
.L_x_41:
[----:B------:R-:W-:Y:S05]  /*2da0*/  BSYNC.RECONVERGENT B2 ;  /* 0x0000000000027941 */ /* 0x000fea0003800200 */
.L_x_40:
        /* <DEDUP_REMOVED lines=13> */
.L_x_43:
[----:B------:R-:W-:Y:S05]  /*2e80*/  BSYNC.RECONVERGENT B2 ;  /* 0x0000000000027941 */ /* 0x000fea0003800200 */
.L_x_42:
        /* <DEDUP_REMOVED lines=13> */
.L_x_45:
[----:B------:R-:W-:Y:S05]  /*2f60*/  BSYNC.RECONVERGENT B2 ;  /* 0x0000000000027941 */ /* 0x000fea0003800200 */
.L_x_44:
        /* <DEDUP_REMOVED lines=13> */
.L_x_47:
[----:B------:R-:W-:Y:S05]  /*3040*/  BSYNC.RECONVERGENT B2 ;  /* 0x0000000000027941 */ /* 0x000fea0003800200 */
.L_x_46:
        /* <DEDUP_REMOVED lines=13> */
.L_x_49:
[----:B------:R-:W-:Y:S05]  /*3120*/  BSYNC.RECONVERGENT B2 ;  /* 0x0000000000027941 */ /* 0x000fea0003800200 */
.L_x_48:
        /* <DEDUP_REMOVED lines=13> */
.L_x_51:
[----:B------:R-:W-:Y:S05]  /*3200*/  BSYNC.RECONVERGENT B2 ;  /* 0x0000000000027941 */ /* 0x000fea0003800200 */
.L_x_50:
        /* <DEDUP_REMOVED lines=13> */
.L_x_53:
[----:B------:R-:W-:Y:S05]  /*32e0*/  BSYNC.RECONVERGENT B2 ;  /* 0x0000000000027941 */ /* 0x000fea0003800200 */
.L_x_52:
[----:B------:R-:W-:Y:S01]  /*32f0*/  FSETP.NEU.AND P0, PT, R5, 1, PT ;  /* 0x3f8000000500780b */ /* 0x000fe20003f0d000 */
[----:B------:R-:W-:Y:S01]  /*3300*/  BSSY.RECONVERGENT B0, `(.L_x_54) ;  /* 0x0000047000007945 */ /* 0x000fe20003800200 */
[----:B------:R-:W-:Y:S01]  /*3310*/  HFMA2 R0, -RZ, RZ, 1.875, 0 ;  /* 0x3f800000ff007431 */ /* 0x000fe200000001ff */
[----:B------:R-:W-:Y:S02]  /*3320*/  FSETP.NEU.AND P2, PT, R7, 1, PT ;  /* 0x3f8000000700780b */ /* 0x000fe40003f4d000 */
[----:B------:R-:W-:Y:S02]  /*3330*/  FSETP.NEU.AND P1, PT, R13, 1, PT ;  /* 0x3f8000000d00780b */ /* 0x000fe40003f2d000 */
[----:B------:R-:W-:-:S06]  /*3340*/  MOV R3, 0x3f800000 ;  /* 0x3f80000000037802 */ /* 0x000fcc0000000f00 */
[----:B------:R-:W-:Y:S05]  /*3350*/  @!P0 BRA `(.L_x_55) ;  /* 0x0000000400048947 */ /* 0x000fea0003800000 */
[----:B------:R-:W-:-:S13]  /*3360*/  FSETP.NAN.AND P0, PT, |R5|, |R5|, PT ;  /* 0x400000050500720b */ /* 0x000fda0003f08200 */
[----:B------:R-:W-:Y:S01]  /*3370*/  @P0 FADD R3, R5, 2 ;  /* 0x4000000005030421 */ /* 0x000fe20000000000 */
[----:B------:R-:W-:Y:S06]  /*3380*/  @P0 BRA `(.L_x_55) ;  /* 0x0000000000f80947 */ /* 0x000fec0003800000 */
[C---:B------:R-:W-:Y:S01]  /*3390*/  FMUL R2, |R5|.reuse, 16777216 ;  /* 0x4b80000005027820 */ /* 0x040fe20000400200 */
[----:B------:R-:W-:Y:S01]  /*33a0*/  FSETP.GEU.AND P0, PT, |R5|, 1.175494350822287508e-38, PT ;  /* 0x008000000500780b */ /* 0x000fe20003f0e200 */
[----:B------:R-:W-:-:S03]  /*33b0*/  HFMA2 R16, -RZ, RZ, 0.771484375, 0.21533203125 ;  /* 0x3a2c32e4ff107431 */ /* 0x000fc600000001ff */
[----:B------:R-:W-:-:S04]  /*33c0*/  FSEL R2, R2, |R5|, !P0 ;  /* 0x4000000502027208 */ /* 0x000fc80004000000 */
[----:B------:R-:W-:-:S04]  /*33d0*/  IADD3 R3, PT, PT, R2, -0x3f3504f3, RZ ;  /* 0xc0cafb0d02037810 */ /* 0x000fc80007ffe0ff */
[----:B------:R-:W-:-:S04]  /*33e0*/  LOP3.LUT R3, R3, 0xff800000, RZ, 0xc0, !PT ;  /* 0xff80000003037812 */ /* 0x000fc800078ec0ff */
[-C--:B------:R-:W-:Y:S02]  /*33f0*/  IADD3 R2, PT, PT, R2, -R3.reuse, RZ ;  /* 0x8000000302027210 */ /* 0x080fe40007ffe0ff */
[----:B------:R-:W-:-:S03]  /*3400*/  I2FP.F32.S32 R3, R3 ;  /* 0x0000000300037245 */ /* 0x000fc60000201400 */
[C---:B------:R-:W-:Y:S01]  /*3410*/  FADD R8, R2.reuse, 1 ;  /* 0x3f80000002087421 */ /* 0x040fe20000000000 */
[----:B------:R-:W-:Y:S01]  /*3420*/  FADD R4, R2, -1 ;  /* 0xbf80000002047421 */ /* 0x000fe20000000000 */
[----:B------:R-:W-:Y:S02]  /*3430*/  FSEL R2, RZ, -24, P0 ;  /* 0xc1c00000ff027808 */ /* 0x000fe40000000000 */
[----:B------:R-:W-:Y:S01]  /*3440*/  FSETP.NEU.AND P0, PT, |R5|, +INF , PT ;  /* 0x7f8000000500780b */ /* 0x000fe20003f0d200 */
[----:B------:R-:W-:Y:S01]  /*3450*/  FADD R17, R4, R4 ;  /* 0x0000000404117221 */ /* 0x000fe20000000000 */
[----:B------:R-:W0:Y:S01]  /*3460*/  MUFU.RCP R8, R8 ;  /* 0x0000000800087308 */ /* 0x000e220000001000 */
[----:B------:R-:W-:Y:S01]  /*3470*/  FFMA R2, R3, 1.1920928955078125e-07, R2 ;  /* 0x3400000003027823 */ /* 0x000fe20000000002 */
[----:B------:R-:W-:Y:S01]  /*3480*/  FSETP.NEU.AND P0, PT, R5, RZ, P0 ;  /* 0x000000ff0500720b */ /* 0x000fe2000070d000 */
[----:B0-----:R-:W-:-:S04]  /*3490*/  FMUL R17, R8, R17 ;  /* 0x0000001108117220 */ /* 0x001fc80000400000 */
        /* <DEDUP_REMOVED lines=16> */
[----:B------:R-:W-:Y:S01]  /*35a0*/  FFMA R14, R17, R14, R19 ;  /* 0x0000000e110e7223 */ /* 0x000fe20000000013 */
[----:B------:R-:W-:-:S03]  /*35b0*/  MOV R17, 0x391fcb8e ;  /* 0x391fcb8e00117802 */ /* 0x000fc60000000f00 */
[----:B------:R-:W-:-:S04]  /*35c0*/  FADD R2, R21, R14 ;  /* 0x0000000e15027221 */ /* 0x000fc80000000000 */
[----:B------:R-:W-:Y:S01]  /*35d0*/  FMUL R3, R2, 2 ;  /* 0x4000000002037820 */ /* 0x000fe20000400000 */
[----:B------:R-:W-:-:S03]  /*35e0*/  FADD R21, -R21, R2 ;  /* 0x0000000215157221 */ /* 0x000fc60000000100 */
[----:B------:R-:W0:Y:S01]  /*35f0*/  FRND R4, R3 ;  /* 0x0000000300047307 */ /* 0x000e220000201000 */
[----:B------:R-:W-:Y:S01]  /*3600*/  FADD R21, R14, -R21 ;  /* 0x800000150e157221 */ /* 0x000fe20000000000 */
[----:B------:R-:W-:Y:S01]  /*3610*/  FFMA R2, R2, 2, -R3 ;  /* 0x4000000002027823 */ /* 0x000fe20000000803 */
[----:B------:R-:W-:-:S03]  /*3620*/  FSETP.GT.AND P4, PT, |R3|, 152, PT ;  /* 0x431800000300780b */ /* 0x000fc60003f84200 */
[----:B------:R-:W-:Y:S01]  /*3630*/  FFMA R21, R21, 2, R2 ;  /* 0x4000000015157823 */ /* 0x000fe20000000002 */
[----:B0-----:R-:W-:Y:S01]  /*3640*/  FADD R2, R3, -R4 ;  /* 0x8000000403027221 */ /* 0x001fe20000000000 */
[----:B------:R-:W-:-:S03]  /*3650*/  FSETP.GT.AND P3, PT, R4, RZ, PT ;  /* 0x000000ff0400720b */ /* 0x000fc60003f64000 */
[----:B------:R-:W-:Y:S01]  /*3660*/  FADD R2, R2, R21 ;  /* 0x0000001502027221 */ /* 0x000fe20000000000 */
[----:B------:R-:W-:Y:S02]  /*3670*/  SEL R4, RZ, 0x83000000, P3 ;  /* 0x83000000ff047807 */ /* 0x000fe40001800000 */
[----:B------:R-:W-:Y:S01]  /*3680*/  FSETP.GEU.AND P3, PT, R3, RZ, PT ;  /* 0x000000ff0300720b */ /* 0x000fe20003f6e000 */
[----:B------:R-:W-:Y:S01]  /*3690*/  FFMA R17, R2, R17, 0.0013391353422775864601 ;  /* 0x3aaf85ed02117423 */ /* 0x000fe20000000011 */
[----:B------:R-:W-:-:S03]  /*36a0*/  IADD3 R8, PT, PT, R4, 0x7f000000, RZ ;  /* 0x7f00000004087810 */ /* 0x000fc60007ffe0ff */
[C---:B------:R-:W-:Y:S02]  /*36b0*/  FFMA R19, R2.reuse, R17, 0.0096188392490148544312 ;  /* 0x3c1d985602137423 */ /* 0x040fe40000000011 */
[----:B------:R0:W1:Y:S02]  /*36c0*/  F2I.NTZ R17, R3 ;  /* 0x0000000300117305 */ /* 0x0000640000203100 */
[----:B------:R-:W-:-:S04]  /*36d0*/  FFMA R19, R2, R19, 0.055503588169813156128 ;  /* 0x3d6357bb02137423 */ /* 0x000fc80000000013 */
[----:B------:R-:W-:Y:S01]  /*36e0*/  FFMA R19, R2, R19, 0.24022644758224487305 ;  /* 0x3e75fdec02137423 */ /* 0x000fe20000000013 */
[----:B0-----:R-:W-:-:S03]  /*36f0*/  FSEL R3, RZ, +INF , !P3 ;  /* 0x7f800000ff037808 */ /* 0x001fc60005800000 */
[----:B------:R-:W-:-:S04]  /*3700*/  FFMA R19, R2, R19, 0.69314718246459960938 ;  /* 0x3f31721802137423 */ /* 0x000fc80000000013 */
[----:B------:R-:W-:Y:S01]  /*3710*/  FFMA R19, R2, R19, 1 ;  /* 0x3f80000002137423 */ /* 0x000fe20000000013 */
[----:B-1----:R-:W-:Y:S01]  /*3720*/  LEA R17, R17, -R4, 0x17 ;  /* 0x8000000411117211 */ /* 0x002fe200078eb8ff */
[----:B------:R-:W-:Y:S02]  /*3730*/  @!P0 FADD R2, R5, R5 ;  /* 0x0000000505028221 */ /* 0x000fe40000000000 */
[----:B------:R-:W-:-:S04]  /*3740*/  FMUL R8, R8, R19 ;  /* 0x0000001308087220 */ /* 0x000fc80000400000 */
[----:B------:R-:W-:Y:S01]  /*3750*/  @!P4 FMUL R3, R17, R8 ;  /* 0x000000081103c220 */ /* 0x000fe20000400000 */
[----:B------:R-:W-:-:S07]  /*3760*/  @!P0 LOP3.LUT R3, R2, 0x7fffffff, RZ, 0xc0, !PT ;  /* 0x7fffffff02038812 */ /* 0x000fce00078ec0ff */
.L_x_55:
[----:B------:R-:W-:Y:S05]  /*3770*/  BSYNC.RECONVERGENT B0 ;  /* 0x0000000000007941 */ /* 0x000fea0003800200 */
.L_x_54:
[----:B------:R-:W-:Y:S04]  /*3780*/  BSSY.RECONVERGENT B0, `(.L_x_56) ;  /* 0x0000043000007945 */ /* 0x000fe80003800200 */
        /* <DEDUP_REMOVED lines=22> */
[C---:B------:R-:W-:Y:S01]  /*38f0*/  FMUL R8, R19.reuse, R19 ;  /* 0x0000001313087220 */ /* 0x040fe20000400000 */
[C---:B------:R-:W-:Y:S02]  /*3900*/  FFMA R23, R19.reuse, 1.4426950216293334961, R0 ;  /* 0x3fb8aa3b13177823 */ /* 0x040fe40000000000 */
        /* <DEDUP_REMOVED lines=31> */
[----:B------:R-:W0:Y:S02]  /*3b00*/  F2I.NTZ R19, R17 ;  /* 0x0000001100137305 */ /* 0x000e240000203100 */
[----:B------:R-:W-:-:S04]  /*3b10*/  FFMA R21, R0, R21, 0.055503588169813156128 ;  /* 0x3d6357bb00157423 */ /* 0x000fc80000000015 */
[----:B------:R-:W-:-:S04]  /*3b20*/  FFMA R21, R0, R21, 0.24022644758224487305 ;  /* 0x3e75fdec00157423 */ /* 0x000fc80000000015 */
[----:B------:R-:W-:-:S04]  /*3b30*/  FFMA R21, R0, R21, 0.69314718246459960938 ;  /* 0x3f31721800157423 */ /* 0x000fc80000000015 */
[----:B------:R-:W-:Y:S01]  /*3b40*/  FFMA R21, R0, R21, 1 ;  /* 0x3f80000000157423 */ /* 0x000fe20000000015 */
[----:B0-----:R-:W-:Y:S01]  /*3b50*/  LEA R19, R19, -R2, 0x17 ;  /* 0x8000000213137211 */ /* 0x001fe200078eb8ff */
[----:B------:R-:W-:Y:S01]  /*3b60*/  @!P0 FADD R2, R7, R7 ;  /* 0x0000000707028221 */ /* 0x000fe20000000000 */
[----:B------:R-:W-:Y:S01]  /*3b70*/  FSEL R0, RZ, +INF , !P2 ;  /* 0x7f800000ff007808 */ /* 0x000fe20005000000 */
[----:B------:R-:W-:-:S04]  /*3b80*/  FMUL R4, R4, R21 ;  /* 0x0000001504047220 */ /* 0x000fc80000400000 */
[----:B------:R-:W-:Y:S01]  /*3b90*/  @!P3 FMUL R0, R19, R4 ;  /* 0x000000041300b220 */ /* 0x000fe20000400000 */
[----:B------:R-:W-:-:S07]  /*3ba0*/  @!P0 LOP3.LUT R0, R2, 0x7fffffff, RZ, 0xc0, !PT ;  /* 0x7fffffff02008812 */ /* 0x000fce00078ec0ff */
.L_x_57:
[----:B------:R-:W-:Y:S05]  /*3bb0*/  BSYNC.RECONVERGENT B0 ;  /* 0x0000000000007941 */ /* 0x000fea0003800200 */
.L_x_56:
[----:B------:R-:W-:Y:S01]  /*3bc0*/  FADD R0, R0, R3 ;  /* 0x0000000300007221 */ /* 0x000fe20000000000 */
[----:B------:R-:W-:Y:S01]  /*3bd0*/  BSSY.RECONVERGENT B0, `(.L_x_58) ;  /* 0x0000044000007945 */ /* 0x000fe20003800200 */
[----:B------:R-:W-:-:S03]  /*3be0*/  HFMA2 R3, -RZ, RZ, 1.875, 0 ;  /* 0x3f800000ff037431 */ /* 0x000fc600000001ff */
[----:B------:R-:W-:Y:S05]  /*3bf0*/  @!P1 BRA `(.L_x_59) ;  /* 0x0000000400049947 */ /* 0x000fea0003800000 */
[----:B------:R-:W-:-:S13]  /*3c00*/  FSETP.NAN.AND P0, PT, |R13|, |R13|, PT ;  /* 0x4000000d0d00720b */ /* 0x000fda0003f08200 */
[----:B------:R-:W-:Y:S01]  /*3c10*/  @P0 FADD R3, R13, 2 ;  /* 0x400000000d030421 */ /* 0x000fe20000000000 */
[----:B------:R-:W-:Y:S06]  /*3c20*/  @P0 BRA `(.L_x_59) ;  /* 0x0000000000f80947 */ /* 0x000fec0003800000 */
[C---:B------:R-:W-:Y:S01]  /*3c30*/  FMUL R2, |R13|.reuse, 16777216 ;  /* 0x4b8000000d027820 */ /* 0x040fe20000400200 */
[----:B------:R-:W-:Y:S02]  /*3c40*/  FSETP.GEU.AND P0, PT, |R13|, 1.175494350822287508e-38, PT ;  /* 0x008000000d00780b */ /* 0x000fe40003f0e200 */
[----:B------:R-:W-:Y:S02]  /*3c50*/  MOV R16, 0x3a2c32e4 ;  /* 0x3a2c32e400107802 */ /* 0x000fe40000000f00 */
        /* <DEDUP_REMOVED lines=31> */
[----:B------:R-:W-:-:S03]  /*3e50*/  HFMA2 R17, -RZ, RZ, 0.64013671875, -15.109375 ;  /* 0x391fcb8eff117431 */ /* 0x000fc600000001ff */
        /* <DEDUP_REMOVED lines=27> */
.L_x_59:
[----:B------:R-:W-:Y:S05]  /*4010*/  BSYNC.RECONVERGENT B0 ;  /* 0x0000000000007941 */ /* 0x000fea0003800200 */
.L_x_58:
[----:B------:R-:W-:Y:S01]  /*4020*/  FADD R8, R0, R3 ;  /* 0x0000000300087221 */ /* 0x000fe20000000000 */
[----:B------:R-:W-:Y:S01]  /*4030*/  BSSY.RECONVERGENT B2, `(.L_x_60) ;  /* 0x000021f000027945 */ /* 0x000fe20003800200 */
[----:B------:R-:W-:-:S03]  /*4040*/  MOV R2, 0x3f800000 ;  /* 0x3f80000000027802 */ /* 0x000fc60000000f00 */
[----:B------:R-:W-:-:S13]  /*4050*/  FSETP.NEU.AND P0, PT, R8, RZ, PT ;  /* 0x000000ff0800720b */ /* 0x000fda0003f0d000 */
[----:B------:R-:W-:Y:S05]  /*4060*/  @P0 BRA `(.L_x_61) ;  /* 0x0000000000600947 */ /* 0x000fea0003800000 */
[----:B------:R-:W-:-:S04]  /*4070*/  FSETP.GE.AND P2, PT, R6, R10, PT ;  /* 0x0000000a0600720b */ /* 0x000fc80003f46000 */
[----:B------:R-:W-:-:S13]  /*4080*/  FSETP.LTU.OR P0, PT, R6, R15, !P2 ;  /* 0x0000000f0600720b */ /* 0x000fda0005709400 */
[C---:B------:R-:W-:Y:S02]  /*4090*/  @!P0 FSETP.GE.AND P1, PT, R15.reuse, R10, PT ;  /* 0x0000000a0f00820b */ /* 0x040fe40003f26000 */
[----:B------:R-:W-:Y:S02]  /*40a0*/  @!P0 MOV R14, R6 ;  /* 0x00000006000e8202 */ /* 0x000fe40000000f00 */
[----:B------:R-:W-:Y:S02]  /*40b0*/  @!P0 FSEL R0, R15, R10, P1 ;  /* 0x0000000a0f008208 */ /* 0x000fe40000800000 */
[----:B------:R-:W-:Y:S01]  /*40c0*/  @!P0 FSEL R17, R10, R15, P1 ;  /* 0x0000000f0a118208 */ /* 0x000fe20000800000 */
[----:B------:R-:W-:Y:S06]  /*40d0*/  @!P0 BRA `(.L_x_62) ;  /* 0x0000002000508947 */ /* 0x000fec0003800000 */
[----:B------:R-:W-:-:S04]  /*40e0*/  FSETP.GE.AND P0, PT, R15, R10, PT ;  /* 0x0000000a0f00720b */ /* 0x000fc80003f06000 */
[----:B------:R-:W-:-:S13]  /*40f0*/  FSETP.LTU.OR P0, PT, R15, R6, !P0 ;  /* 0x000000060f00720b */ /* 0x000fda0004709400 */
[----:B------:R-:W-:Y:S02]  /*4100*/  @!P0 FSEL R0, R6, R10, P2 ;  /* 0x0000000a06008208 */ /* 0x000fe40001000000 */
[----:B------:R-:W-:Y:S02]  /*4110*/  @!P0 FSEL R17, R10, R6, P2 ;  /* 0x000000060a118208 */ /* 0x000fe40001000000 */
[----:B------:R-:W-:Y:S01]  /*4120*/  @!P0 MOV R14, R15 ;  /* 0x0000000f000e8202 */ /* 0x000fe20000000f00 */
[----:B------:R-:W-:Y:S06]  /*4130*/  @!P0 BRA `(.L_x_62) ;  /* 0x0000002000388947 */ /* 0x000fec0003800000 */
[C---:B------:R-:W-:Y:S01]  /*4140*/  FSETP.GE.AND P0, PT, R10.reuse, R15, PT ;  /* 0x0000000f0a00720b */ /* 0x040fe20003f06000 */
[----:B------:R-:W-:Y:S01]  /*4150*/  HFMA2 R14, -RZ, RZ, 0, 0 ;  /* 0x00000000ff0e7431 */ /* 0x000fe200000001ff */
[----:B------:R-:W-:Y:S01]  /*4160*/  MOV R0, RZ ;  /* 0x000000ff00007202 */ /* 0x000fe20000000f00 */
[----:B------:R-:W-:Y:S01]  /*4170*/  HFMA2 R17, -RZ, RZ, 0, 0 ;  /* 0x00000000ff117431 */ /* 0x000fe200000001ff */
[----:B------:R-:W-:-:S13]  /*4180*/  FSETP.LTU.OR P0, PT, R10, R6, !P0 ;  /* 0x000000060a00720b */ /* 0x000fda0004709400 */
[----:B------:R-:W-:Y:S05]  /*4190*/  @P0 BRA `(.L_x_62) ;  /* 0x0000002000200947 */ /* 0x000fea0003800000 */
[CC--:B------:R-:W-:Y:S02]  /*41a0*/  FSETP.GE.AND P0, PT, R6.reuse, R15.reuse, PT ;  /* 0x0000000f0600720b */ /* 0x0c0fe40003f06000 */
[----:B------:R-:W-:Y:S02]  /*41b0*/  MOV R14, R10 ;  /* 0x0000000a000e7202 */ /* 0x000fe40000000f00 */
[----:B------:R-:W-:Y:S02]  /*41c0*/  FSEL R0, R6, R15, P0 ;  /* 0x0000000f06007208 */ /* 0x000fe40000000000 */
[----:B------:R-:W-:Y:S01]  /*41d0*/  FSEL R17, R15, R6, P0 ;  /* 0x000000060f117208 */ /* 0x000fe20000000000 */
[----:B------:R-:W-:Y:S06]  /*41e0*/  BRA `(.L_x_62) ;  /* 0x00000020000c7947 */ /* 0x000fec0003800000 */
.L_x_61:
[----:B------:R-:W-:Y:S01]  /*41f0*/  FADD R3, R15, R6 ;  /* 0x000000060f037221 */ /* 0x000fe20000000000 */
[----:B------:R-:W-:Y:S01]  /*4200*/  MOV R17, 0x3eaaaaab ;  /* 0x3eaaaaab00117802 */ /* 0x000fe20000000f00 */
[----:B------:R-:W-:Y:S02]  /*4210*/  BSSY.RECONVERGENT B3, `(.L_x_63) ;  /* 0x000000d000037945 */ /* 0x000fe40003800200 */
[----:B------:R-:W-:Y:S02]  /*4220*/  FADD R0, R3, R10 ;  /* 0x0000000a03007221 */ /* 0x000fe40000000000 */
[----:B------:R-:W-:Y:S02]  /*4230*/  FFMA R2, R17, -3, R2 ;  /* 0xc040000011027823 */ /* 0x000fe40000000002 */
[----:B------:R-:W0:Y:S02]  /*4240*/  FCHK P0, R0, 3 ;  /* 0x4040000000007902 */ /* 0x000e240000000000 */
[----:B------:R-:W-:-:S04]  /*4250*/  FFMA R17, R2, R17, 0.3333333432674407959 ;  /* 0x3eaaaaab02117423 */ /* 0x000fc80000000011 */
[----:B------:R-:W-:-:S04]  /*4260*/  FFMA R2, R0, R17, RZ ;  /* 0x0000001100027223 */ /* 0x000fc800000000ff */
[----:B------:R-:W-:-:S04]  /*4270*/  FFMA R3, R2, -3, R0 ;  /* 0xc040000002037823 */ /* 0x000fc80000000000 */
[----:B------:R-:W-:Y:S01]  /*4280*/  FFMA R17, R17, R3, R2 ;  /* 0x0000000311117223 */ /* 0x000fe20000000002 */
[----:B0-----:R-:W-:Y:S06]  /*4290*/  @!P0 BRA `(.L_x_64) ;  /* 0x0000000000108947 */ /* 0x001fec0003800000 */
[----:B------:R-:W-:Y:S01]  /*42a0*/  HFMA2 R3, -RZ, RZ, 2.125, 0 ;  /* 0x40400000ff037431 */ /* 0x000fe200000001ff */
[----:B------:R-:W-:-:S07]  /*42b0*/  MOV R26, 0x42d0 ;  /* 0x000042d0001a7802 */ /* 0x000fce0000000f00 */
[----:B------:R-:W-:Y:S05]  /*42c0*/  CALL.REL.NOINC `($__internal_2_$__cuda_sm3x_div_rn_noftz_f32_slowpath) ;  /* 0x0000002800147944 */ /* 0x000fea0003c00000 */
[----:B------:R-:W-:-:S07]  /*42d0*/  MOV R17, R0 ;  /* 0x0000000000117202 */ /* 0x000fce0000000f00 */
.L_x_64:
[----:B------:R-:W-:Y:S05]  /*42e0*/  BSYNC.RECONVERGENT B3 ;  /* 0x0000000000037941 */ /* 0x000fea0003800200 */
.L_x_63:
[C---:B------:R-:W-:Y:S01]  /*42f0*/  FADD R6, -R17.reuse, R6 ;  /* 0x0000000611067221 */ /* 0x040fe20000000100 */
[C---:B------:R-:W-:Y:S01]  /*4300*/  FADD R15, -R17.reuse, R15 ;  /* 0x0000000f110f7221 */ /* 0x040fe20000000100 */
[----:B------:R-:W-:Y:S01]  /*4310*/  FADD R10, -R17, R10 ;  /* 0x0000000a110a7221 */ /* 0x000fe20000000100 */
[----:B------:R-:W-:Y:S01]  /*4320*/  BSSY.RECONVERGENT B0, `(.L_x_65) ;  /* 0x0000049000007945 */ /* 0x000fe20003800200 */
[----:B------:R-:W-:Y:S01]  /*4330*/  HFMA2 R0, -RZ, RZ, 1.875, 0 ;  /* 0x3f800000ff007431 */ /* 0x000fe200000001ff */
[----:B------:R-:W-:Y:S01]  /*4340*/  FSETP.NEU.AND P0, PT, R6, 1, PT ;  /* 0x3f8000000600780b */ /* 0x000fe20003f0d000 */
[----:B------:R-:W-:Y:S01]  /*4350*/  HFMA2 R3, -RZ, RZ, 1.875, 0 ;  /* 0x3f800000ff037431 */ /* 0x000fe200000001ff */
[----:B------:R-:W-:Y:S02]  /*4360*/  FSETP.NEU.AND P2, PT, R15, 1, PT ;  /* 0x3f8000000f00780b */ /* 0x000fe40003f4d000 */
[----:B------:R-:W-:Y:S02]  /*4370*/  FSETP.NEU.AND P1, PT, R10, 1, PT ;  /* 0x3f8000000a00780b */ /* 0x000fe40003f2d000 */
[----:B------:R-:W-:-:S07]  /*4380*/  MOV R2, 0x3f800000 ;  /* 0x3f80000000027802 */ /* 0x000fce0000000f00 */
        /* <DEDUP_REMOVED lines=18> */
[----:B------:R-:W0:Y:S03]  /*44b0*/  MUFU.RCP R16, R16 ;  /* 0x0000001000107308 */ /* 0x000e260000001000 */
        /* <DEDUP_REMOVED lines=35> */
[----:B------:R-:W-:Y:S01]  /*46f0*/  FFMA R14, R3, R4, 0.24022644758224487305 ;  /* 0x3e75fdec030e7423 */ /* 0x000fe20000000004 */
[----:B------:R-:W-:Y:S02]  /*4700*/  SEL R4, RZ, 0x83000000, P3 ;  /* 0x83000000ff047807 */ /* 0x000fe40001800000 */
[----:B------:R-:W-:Y:S01]  /*4710*/  FSETP.GEU.AND P3, PT, R19, RZ, PT ;  /* 0x000000ff1300720b */ /* 0x000fe20003f6e000 */
[----:B------:R-:W-:Y:S01]  /*4720*/  FFMA R16, R3, R14, 0.69314718246459960938 ;  /* 0x3f31721803107423 */ /* 0x000fe2000000000e */
[----:B------:R-:W-:Y:S02]  /*4730*/  IADD3 R14, PT, PT, R4, 0x7f000000, RZ ;  /* 0x7f000000040e7810 */ /* 0x000fe40007ffe0ff */
[----:B-1----:R-:W-:Y:S01]  /*4740*/  LEA R21, R21, -R4, 0x17 ;  /* 0x8000000415157211 */ /* 0x002fe200078eb8ff */
[----:B------:R-:W-:Y:S01]  /*4750*/  FFMA R19, R3, R16, 1 ;  /* 0x3f80000003137423 */ /* 0x000fe20000000010 */
[----:B------:R-:W-:Y:S01]  /*4760*/  @!P0 FADD R4, R6, R6 ;  /* 0x0000000606048221 */ /* 0x000fe20000000000 */
[----:B------:R-:W-:-:S02]  /*4770*/  FSEL R3, RZ, +INF , !P3 ;  /* 0x7f800000ff037808 */ /* 0x000fc40005800000 */
[----:B------:R-:W-:-:S04]  /*4780*/  FMUL R14, R14, R19 ;  /* 0x000000130e0e7220 */ /* 0x000fc80000400000 */
[----:B------:R-:W-:Y:S01]  /*4790*/  @!P4 FMUL R3, R21, R14 ;  /* 0x0000000e1503c220 */ /* 0x000fe20000400000 */
[----:B------:R-:W-:-:S07]  /*47a0*/  @!P0 LOP3.LUT R3, R4, 0x7fffffff, RZ, 0xc0, !PT ;  /* 0x7fffffff04038812 */ /* 0x000fce00078ec0ff */
.L_x_66:
[----:B------:R-:W-:Y:S05]  /*47b0*/  BSYNC.RECONVERGENT B0 ;  /* 0x0000000000007941 */ /* 0x000fea0003800200 */
.L_x_65:
[----:B------:R-:W-:Y:S04]  /*47c0*/  BSSY.RECONVERGENT B0, `(.L_x_67) ;  /* 0x0000043000007945 */ /* 0x000fe80003800200 */
        /* <DEDUP_REMOVED lines=19> */
[----:B0-----:R-:W-:Y:S01]  /*4900*/  FMUL R4, R14, R23 ;  /* 0x000000170e047220 */ /* 0x001fe20000400000 */
[----:B------:R-:W-:-:S03]  /*4910*/  MOV R23, 0x3a2c32e4 ;  /* 0x3a2c32e400177802 */ /* 0x000fc60000000f00 */
        /* <DEDUP_REMOVED lines=37> */
[----:B0-----:R-:W-:-:S03]  /*4b70*/  @!P0 FADD R4, R15, R15 ;  /* 0x0000000f0f048221 */ /* 0x001fc60000000000 */
[----:B------:R-:W-:-:S04]  /*4b80*/  FFMA R23, R2, R23, 0.69314718246459960938 ;  /* 0x3f31721802177423 */ /* 0x000fc80000000017 */
[----:B------:R-:W-:Y:S01]  /*4b90*/  FFMA R23, R2, R23, 1 ;  /* 0x3f80000002177423 */ /* 0x000fe20000000017 */
[----:B-1----:R-:W-:Y:S02]  /*4ba0*/  LEA R19, R19, -R14, 0x17 ;  /* 0x8000000e13137211 */ /* 0x002fe400078eb8ff */
[----:B------:R-:W-:Y:S01]  /*4bb0*/  FSEL R2, RZ, +INF , !P2 ;  /* 0x7f800000ff027808 */ /* 0x000fe20005000000 */
[----:B------:R-:W-:-:S04]  /*4bc0*/  FMUL R16, R16, R23 ;  /* 0x0000001710107220 */ /* 0x000fc80000400000 */
[----:B------:R-:W-:Y:S01]  /*4bd0*/  @!P3 FMUL R2, R19, R16 ;  /* 0x000000101302b220 */ /* 0x000fe20000400000 */
[----:B------:R-:W-:-:S07]  /*4be0*/  @!P0 LOP3.LUT R2, R4, 0x7fffffff, RZ, 0xc0, !PT ;  /* 0x7fffffff04028812 */ /* 0x000fce00078ec0ff */
.L_x_68:
[----:B------:R-:W-:Y:S05]  /*4bf0*/  BSYNC.RECONVERGENT B0 ;  /* 0x0000000000007941 */ /* 0x000fea0003800200 */
.L_x_67:
[----:B------:R-:W-:Y:S01]  /*4c00*/  BSSY.RECONVERGENT B0, `(.L_x_69) ;  /* 0x0000046000007945 */ /* 0x000fe20003800200 */
[----:B------:R-:W-:Y:S02]  /*4c10*/  HFMA2 R19, -RZ, RZ, 1.875, 0 ;  /* 0x3f800000ff137431 */ /* 0x000fe400000001ff */
[----:B------:R-:W-:Y:S01]  /*4c20*/  FADD R2, R2, R3 ;  /* 0x0000000302027221 */ /* 0x000fe20000000000 */
[----:B------:R-:W-:Y:S01]  /*4c30*/  MOV R3, 0x3e2aaaab ;  /* 0x3e2aaaab00037802 */ /* 0x000fe20000000f00 */
[----:B------:R-:W-:Y:S06]  /*4c40*/  @!P1 BRA `(.L_x_70) ;  /* 0x0000000400049947 */ /* 0x000fec0003800000 */
        /* <DEDUP_REMOVED lines=65> */
.L_x_70:
[----:B------:R-:W-:Y:S05]  /*5060*/  BSYNC.RECONVERGENT B0 ;  /* 0x0000000000007941 */ /* 0x000fea0003800200 */
.L_x_69:
[----:B------:R-:W-:Y:S01]  /*5070*/  FADD R19, R2, R19 ;  /* 0x0000001302137221 */ /* 0x000fe20000000000 */
[----:B------:R-:W-:Y:S01]  /*5080*/  FFMA R2, R3, -6, R0 ;  /* 0xc0c0000003027823 */ /* 0x000fe20000000000 */
[----:B------:R-:W-:Y:S02]  /*5090*/  BSSY.RECONVERGENT B3, `(.L_x_71) ;  /* 0x000000c000037945 */ /* 0x000fe40003800200 */
[----:B------:R-:W-:Y:S01]  /*50a0*/  FFMA R0, R8, 2, R19 ;  /* 0x4000000008007823 */ /* 0x000fe20000000013 */
[----:B------:R-:W-:-:S03]  /*50b0*/  FFMA R3, R2, R3, 0.16666667163372039795 ;  /* 0x3e2aaaab02037423 */ /* 0x000fc60000000003 */
[----:B------:R-:W0:Y:S01]  /*50c0*/  FCHK P0, R0, 6 ;  /* 0x40c0000000007902 */ /* 0x000e220000000000 */
[----:B------:R-:W-:-:S04]  /*50d0*/  FFMA R2, R0, R3, RZ ;  /* 0x0000000300027223 */ /* 0x000fc800000000ff */
[----:B------:R-:W-:-:S04]  /*50e0*/  FFMA R4, R2, -6, R0 ;  /* 0xc0c0000002047823 */ /* 0x000fc80000000000 */
[----:B------:R-:W-:Y:S01]  /*50f0*/  FFMA R2, R3, R4, R2 ;  /* 0x0000000403027223 */ /* 0x000fe20000000002 */
[----:B0-----:R-:W-:Y:S06]  /*5100*/  @!P0 BRA `(.L_x_72) ;  /* 0x0000000000108947 */ /* 0x001fec0003800000 */
[----:B------:R-:W-:Y:S02]  /*5110*/  MOV R3, 0x40c00000 ;  /* 0x40c0000000037802 */ /* 0x000fe40000000f00 */
[----:B------:R-:W-:-:S07]  /*5120*/  MOV R26, 0x5140 ;  /* 0x00005140001a7802 */ /* 0x000fce0000000f00 */
[----:B------:R-:W-:Y:S05]  /*5130*/  CALL.REL.NOINC `($__internal_2_$__cuda_sm3x_div_rn_noftz_f32_slowpath) ;  /* 0x0000001800787944 */ /* 0x000fea0003c00000 */
[----:B------:R-:W-:-:S07]  /*5140*/  MOV R2, R0 ;  /* 0x0000000000027202 */ /* 0x000fce0000000f00 */
.L_x_72:
[----:B------:R-:W-:Y:S05]  /*5150*/  BSYNC.RECONVERGENT B3 ;  /* 0x0000000000037941 */ /* 0x000fea0003800200 */
.L_x_71:
[----:B------:R-:W-:Y:S01]  /*5160*/  IADD3 R0, PT, PT, R2, -0xd000000, RZ ;  /* 0xf300000002007810 */ /* 0x000fe20007ffe0ff */
[----:B------:R0:W1:Y:S01]  /*5170*/  MUFU.RSQ R19, R2 ;  /* 0x0000000200137308 */ /* 0x0000620000001400 */
[----:B------:R-:W-:Y:S02]  /*5180*/  BSSY.RECONVERGENT B0, `(.L_x_73) ;  /* 0x000000c000007945 */ /* 0x000fe40003800200 */
[----:B------:R-:W-:-:S13]  /*5190*/  ISETP.GT.U32.AND P0, PT, R0, 0x727fffff, PT ;  /* 0x727fffff0000780c */ /* 0x000fda0003f04070 */
[----:B0-----:R-:W-:Y:S05]  /*51a0*/  @!P0 BRA `(.L_x_74) ;  /* 0x0000000000148947 */ /* 0x001fea0003800000 */
[----:B------:R-:W-:Y:S02]  /*51b0*/  MOV R0, R2 ;  /* 0x0000000200007202 */ /* 0x000fe40000000f00 */
[----:B------:R-:W-:-:S07]  /*51c0*/  MOV R2, 0x51e0 ;  /* 0x000051e000027802 */ /* 0x000fce0000000f00 */
[----:B-1----:R-:W-:Y:S05]  /*51d0*/  CALL.REL.NOINC `($__internal_1_$__cuda_sm20_sqrt_rn_f32_slowpath) ;  /* 0x0000001400f47944 */ /* 0x002fea0003c00000 */
[----:B------:R-:W-:Y:S01]  /*51e0*/  MOV R8, R0 ;  /* 0x0000000000087202 */ /* 0x000fe20000000f00 */
[----:B------:R-:W-:Y:S06]  /*51f0*/  BRA `(.L_x_75) ;  /* 0x0000000000107947 */ /* 0x000fec0003800000 */
.L_x_74:
[C---:B-1----:R-:W-:Y:S01]  /*5200*/  FMUL.FTZ R3, R19.reuse, R2 ;  /* 0x0000000213037220 */ /* 0x042fe20000410000 */
[----:B------:R-:W-:-:S03]  /*5210*/  FMUL.FTZ R8, R19, 0.5 ;  /* 0x3f00000013087820 */ /* 0x000fc60000410000 */
[----:B------:R-:W-:-:S04]  /*5220*/  FFMA R2, -R3, R3, R2 ;  /* 0x0000000303027223 */ /* 0x000fc80000000102 */
[----:B------:R-:W-:-:S07]  /*5230*/  FFMA R8, R2, R8, R3 ;  /* 0x0000000802087223 */ /* 0x000fce0000000003 */
.L_x_75:
[----:B------:R-:W-:Y:S05]  /*5240*/  BSYNC.RECONVERGENT B0 ;  /* 0x0000000000007941 */ /* 0x000fea0003800200 */
.L_x_73:
[----:B------:R-:W-:Y:S01]  /*5250*/  IADD3 R0, PT, PT, R8, 0x1800000, RZ ;  /* 0x0180000008007810 */ /* 0x000fe20007ffe0ff */
[----:B------:R-:W-:Y:S03]  /*5260*/  BSSY.RECONVERGENT B0, `(.L_x_76) ;  /* 0x000000b000007945 */ /* 0x000fe60003800200 */
[----:B------:R-:W-:-:S04]  /*5270*/  LOP3.LUT R0, R0, 0x7f800000, RZ, 0xc0, !PT ;  /* 0x7f80000000007812 */ /* 0x000fc800078ec0ff */
[----:B------:R-:W-:-:S13]  /*5280*/  ISETP.GT.U32.AND P0, PT, R0, 0x1ffffff, PT ;  /* 0x01ffffff0000780c */ /* 0x000fda0003f04070 */
[----:B------:R-:W-:Y:S05]  /*5290*/  @P0 BRA `(.L_x_77) ;  /* 0x00000000000c0947 */ /* 0x000fea0003800000 */
[----:B------:R-:W-:-:S07]  /*52a0*/  MOV R2, 0x52c0 ;  /* 0x000052c000027802 */ /* 0x000fce0000000f00 */
[----:B------:R-:W-:Y:S05]  /*52b0*/  CALL.REL.NOINC `($__internal_0_$__cuda_sm20_rcp_rn_f32_slowpath) ;  /* 0x0000001000e87944 */ /* 0x000fea0003c00000 */
[----:B------:R-:W-:Y:S05]  /*52c0*/  BRA `(.L_x_78) ;  /* 0x0000000000107947 */ /* 0x000fea0003800000 */
.L_x_77:
[----:B------:R-:W0:Y:S02]  /*52d0*/  MUFU.RCP R3, R8 ;  /* 0x0000000800037308 */ /* 0x000e240000001000 */
[----:B0-----:R-:W-:-:S04]  /*52e0*/  FFMA R0, R3, R8, -1 ;  /* 0xbf80000003007423 */ /* 0x001fc80000000008 */
[----:B------:R-:W-:-:S04]  /*52f0*/  FADD.FTZ R0, -R0, -RZ ;  /* 0x800000ff00007221 */ /* 0x000fc80000010100 */
[----:B------:R-:W-:-:S07]  /*5300*/  FFMA R0, R3, R0, R3 ;  /* 0x0000000003007223 */ /* 0x000fce0000000003 */
.L_x_78:
[----:B------:R-:W-:Y:S05]  /*5310*/  BSYNC.RECONVERGENT B0 ;  /* 0x0000000000007941 */ /* 0x000fea0003800200 */
.L_x_76:
[C---:B------:R-:W-:Y:S01]  /*5320*/  FMUL R5, R0.reuse, R5 ;  /* 0x0000000500057220 */ /* 0x040fe20000400000 */
[----:B------:R-:W-:Y:S01]  /*5330*/  FMUL R13, R0, R13 ;  /* 0x0000000d000d7220 */ /* 0x000fe20000400000 */
[-C--:B------:R-:W-:Y:S01]  /*5340*/  FMUL R6, R6, R0.reuse ;  /* 0x0000000006067220 */ /* 0x080fe20000400000 */
[----:B------:R-:W-:Y:S01]  /*5350*/  FMUL R15, R15, R0 ;  /* 0x000000000f0f7220 */ /* 0x000fe20000400000 */
[C---:B------:R-:W-:Y:S01]  /*5360*/  FMUL R12, R0.reuse, R12 ;  /* 0x0000000c000c7220 */ /* 0x040fe20000400000 */
[----:B------:R-:W-:Y:S01]  /*5370*/  FMUL R19, R5, R13 ;  /* 0x0000000d05137220 */ /* 0x000fe20000400000 */
[C---:B------:R-:W-:Y:S01]  /*5380*/  FMUL R7, R0.reuse, R7 ;  /* 0x0000000700077220 */ /* 0x040fe20000400000 */
[----:B------:R-:W-:Y:S01]  /*5390*/  FMUL R2, R0, R9 ;  /* 0x0000000900027220 */ /* 0x000fe20000400000 */
[----:B------:R-:W-:Y:S01]  /*53a0*/  FMUL R10, R10, R0 ;  /* 0x000000000a0a7220 */ /* 0x000fe20000400000 */
[----:B------:R-:W-:Y:S01]  /*53b0*/  FMUL R3, R6, R15 ;  /* 0x0000000f06037220 */ /* 0x000fe20000400000 */
[----:B------:R-:W-:Y:S01]  /*53c0*/  FMUL R19, R12, R19 ;  /* 0x000000130c137220 */ /* 0x000fe20000400000 */
[----:B------:R-:W-:Y:S01]  /*53d0*/  FMUL R11, R0, R11 ;  /* 0x0000000b000b7220 */ /* 0x000fe20000400000 */
[CC--:B------:R-:W-:Y:S01]  /*53e0*/  FMUL R4, R7.reuse, R2.reuse ;  /* 0x0000000207047220 */ /* 0x0c0fe20000400000 */
[----:B------:R-:W-:Y:S01]  /*53f0*/  FMUL R7, R7, R15 ;  /* 0x0000000f07077220 */ /* 0x000fe20000400000 */
[----:B------:R-:W-:Y:S01]  /*5400*/  FFMA R0, R10, R3, R19 ;  /* 0x000000030a007223 */ /* 0x000fe20000000013 */
[----:B------:R-:W-:Y:S01]  /*5410*/  FMUL R6, R6, R13 ;  /* 0x0000000d06067220 */ /* 0x000fe20000400000 */
[----:B------:R-:W-:Y:S01]  /*5420*/  FMUL R2, R5, R2 ;  /* 0x0000000205027220 */ /* 0x000fe20000400000 */
[----:B------:R-:W-:Y:S01]  /*5430*/  BSSY.RECONVERGENT B3, `(.L_x_79) ;  /* 0x0000035000037945 */ /* 0x000fe20003800200 */
[----:B------:R-:W-:Y:S01]  /*5440*/  FFMA R3, R11, R4, R0 ;  /* 0x000000040b037223 */ /* 0x000fe20000000000 */
[----:B------:R-:W-:-:S03]  /*5450*/  HFMA2 R5, -RZ, RZ, 1.880859375, 0.0002009868621826171875 ;  /* 0x3f860a96ff057431 */ /* 0x000fc600000001ff */
[----:B------:R-:W-:-:S04]  /*5460*/  FFMA R12, -R12, R7, R3 ;  /* 0x000000070c0c7223 */ /* 0x000fc80000000103 */
[----:B------:R-:W-:-:S04]  /*5470*/  FFMA R11, -R11, R6, R12 ;  /* 0x000000060b0b7223 */ /* 0x000fc8000000010c */
[----:B------:R-:W-:-:S04]  /*5480*/  FFMA R2, -R10, R2, R11 ;  /* 0x000000020a027223 */ /* 0x000fc8000000010b */
[----:B------:R-:W-:-:S05]  /*5490*/  FMUL R4, R2, 0.5 ;  /* 0x3f00000002047820 */ /* 0x000fca0000400000 */
[----:B------:R-:W-:-:S13]  /*54a0*/  FSETP.GTU.AND P0, PT, R4, -1, PT ;  /* 0xbf8000000400780b */ /* 0x000fda0003f0c000 */
[----:B------:R-:W-:Y:S05]  /*54b0*/  @!P0 BRA `(.L_x_80) ;  /* 0x0000000000b08947 */ /* 0x000fea0003800000 */
[----:B------:R-:W-:Y:S02]  /*54c0*/  FSETP.GE.AND P0, PT, R4, 1, PT ;  /* 0x3f8000000400780b */ /* 0x000fe40003f06000 */
[----:B------:R-:W-:-:S11]  /*54d0*/  MOV R5, RZ ;  /* 0x000000ff00057202 */ /* 0x000fd60000000f00 */
[----:B------:R-:W-:Y:S05]  /*54e0*/  @P0 BRA `(.L_x_80) ;  /* 0x0000000000a40947 */ /* 0x000fea0003800000 */
[----:B------:R-:W-:Y:S01]  /*54f0*/  MOV R0, 0x3f000000 ;  /* 0x3f00000000007802 */ /* 0x000fe20000000f00 */
[----:B------:R-:W-:Y:S01]  /*5500*/  HFMA2 R5, -RZ, RZ, 1.265625, -5052 ;  /* 0x3d10ecefff057431 */ /* 0x000fe200000001ff */
[C---:B------:R-:W-:Y:S01]  /*5510*/  FSETP.NEU.AND P1, PT, |R4|.reuse, 1, PT ;  /* 0x3f8000000400780b */ /* 0x040fe20003f2d200 */
[----:B------:R-:W-:Y:S01]  /*5520*/  BSSY.RECONVERGENT B4, `(.L_x_80) ;  /* 0x0000025000047945 */ /* 0x000fe20003800200 */
[C---:B------:R-:W-:Y:S01]  /*5530*/  FSETP.GT.AND P0, PT, |R4|.reuse, 0.56000000238418579102, PT ;  /* 0x3f0f5c290400780b */ /* 0x040fe20003f04200 */
[----:B------:R-:W-:-:S04]  /*5540*/  FFMA R0, |R4|, -R0, 0.5 ;  /* 0x3f00000004007423 */ /* 0x000fc80000000a00 */
[----:B------:R-:W0:Y:S02]  /*5550*/  MUFU.RSQ R3, R0 ;  /* 0x0000000000037308 */ /* 0x000e240000001400 */
[----:B0-----:R-:W-:Y:S01]  /*5560*/  FMUL R2, R0, R3 ;  /* 0x0000000300027220 */ /* 0x001fe20000400000 */
[----:B------:R-:W-:-:S04]  /*5570*/  FMUL R3, R3, -0.5 ;  /* 0xbf00000003037820 */ /* 0x000fc80000400000 */
[----:B------:R-:W-:-:S04]  /*5580*/  FFMA R3, R2, R3, 0.5 ;  /* 0x3f00000002037423 */ /* 0x000fc80000000003 */
[----:B------:R-:W-:-:S05]  /*5590*/  FFMA R3, R2, R3, R2 ;  /* 0x0000000302037223 */ /* 0x000fca0000000002 */
[----:B------:R-:W-:Y:S02]  /*55a0*/  FSEL R3, R3, RZ, P1 ;  /* 0x000000ff03037208 */ /* 0x000fe40000800000 */
[----:B------:R-:W-:Y:S02]  /*55b0*/  FSETP.GT.AND P1, PT, R4, 0.56000000238418579102, PT ;  /* 0x3f0f5c290400780b */ /* 0x000fe40003f24000 */
[----:B------:R-:W-:-:S04]  /*55c0*/  FSEL R3, R3, |R4|, P0 ;  /* 0x4000000403037208 */ /* 0x000fc80000000000 */
[----:B------:R-:W-:Y:S02]  /*55d0*/  LOP3.LUT R3, R3, 0x80000000, R4, 0xb8, !PT ;  /* 0x8000000003037812 */ /* 0x000fe400078eb804 */
[----:B------:R-:W-:-:S03]  /*55e0*/  MOV R4, 0x40400000 ;  /* 0x4040000000047802 */ /* 0x000fc60000000f00 */
[----:B------:R-:W-:-:S04]  /*55f0*/  FMUL R0, R3, R3 ;  /* 0x0000000303007220 */ /* 0x000fc80000400000 */
[----:B------:R-:W-:-:S04]  /*5600*/  FFMA R5, R0, R5, 0.016980519518256187439 ;  /* 0x3c8b1abb00057423 */ /* 0x000fc80000000005 */
[----:B------:R-:W-:-:S04]  /*5610*/  FFMA R5, R0, R5, 0.030762933194637298584 ;  /* 0x3cfc028c00057423 */ /* 0x000fc80000000005 */
[----:B------:R-:W-:-:S04]  /*5620*/  FFMA R5, R0, R5, 0.044709417968988418579 ;  /* 0x3d37213900057423 */ /* 0x000fc80000000005 */
[----:B------:R-:W-:-:S04]  /*5630*/  FFMA R5, R0, R5, 0.074989043176174163818 ;  /* 0x3d9993db00057423 */ /* 0x000fc80000000005 */
[----:B------:R-:W-:-:S04]  /*5640*/  FFMA R5, R0, R5, 0.16666707396507263184 ;  /* 0x3e2aaac600057423 */ /* 0x000fc80000000005 */
[----:B------:R-:W-:Y:S01]  /*5650*/  FMUL R0, R0, R5 ;  /* 0x0000000500007220 */ /* 0x000fe20000400000 */
[----:B------:R-:W-:-:S03]  /*5660*/  HFMA2 R5, -RZ, RZ, 1.666015625, -0.052093505859375 ;  /* 0x3eaaaaabff057431 */ /* 0x000fc600000001ff */
[----:B------:R-:W-:Y:S01]  /*5670*/  FFMA R0, R3, R0, R3 ;  /* 0x0000000003007223 */ /* 0x000fe20000000003 */
[----:B------:R-:W-:-:S04]  /*5680*/  MOV R3, 0x3fd774eb ;  /* 0x3fd774eb00037802 */ /* 0x000fc80000000f00 */
[----:B------:R-:W-:-:S05]  /*5690*/  FSEL R2, R0, -R0, P0 ;  /* 0x8000000000027208 */ /* 0x000fca0000000000 */
[----:B------:R-:W-:Y:S01]  /*56a0*/  @!P1 FFMA R0, R3, 0.93318945169448852539, R2 ;  /* 0x3f6ee58103009823 */ /* 0x000fe20000000002 */
[----:B------:R-:W-:-:S03]  /*56b0*/  FFMA R2, R5, -R4, 1 ;  /* 0x3f80000005027423 */ /* 0x000fc60000000804 */
[----:B------:R-:W-:Y:S01]  /*56c0*/  @P0 FADD R0, R0, R0 ;  /* 0x0000000000000221 */ /* 0x000fe20000000000 */
[----:B------:R-:W-:-:S03]  /*56d0*/  FFMA R3, R2, R5, 0.3333333432674407959 ;  /* 0x3eaaaaab02037423 */ /* 0x000fc60000000005 */
        /* <DEDUP_REMOVED lines=9> */
.L_x_81:
[----:B------:R-:W-:Y:S05]  /*5770*/  BSYNC.RECONVERGENT B4 ;  /* 0x0000000000047941 */ /* 0x000fea0003800200 */
.L_x_80:
[----:B------:R-:W-:Y:S05]  /*5780*/  BSYNC.RECONVERGENT B3 ;  /* 0x0000000000037941 */ /* 0x000fea0003800200 */
.L_x_79:
[C---:B------:R-:W-:Y:S01]  /*5790*/  FMUL R0, R5.reuse, 0.63661974668502807617 ;  /* 0x3f22f98305007820 */ /* 0x040fe20000400000 */
[----:B------:R-:W-:Y:S01]  /*57a0*/  FSETP.GE.AND P0, PT, |R5|, 105615, PT ;  /* 0x47ce47800500780b */ /* 0x000fe20003f06200 */
[----:B------:R-:W-:Y:S01]  /*57b0*/  BSSY.RECONVERGENT B0, `(.L_x_82) ;  /* 0x000003f000007945 */ /* 0x000fe20003800200 */
[----:B------:R-:W-:-:S03]  /*57c0*/  FADD R10, R8, R8 ;  /* 0x00000008080a7221 */ /* 0x000fc60000000000 */
[----:B------:R-:W0:Y:S02]  /*57d0*/  F2I.NTZ R0, R0 ;  /* 0x0000000000007305 */ /* 0x000e240000203100 */
[----:B0-----:R-:W-:-:S05]  /*57e0*/  I2FP.F32.S32 R2, R0 ;  /* 0x0000000000027245 */ /* 0x001fca0000201400 */
[----:B------:R-:W-:-:S04]  /*57f0*/  FFMA R3, R2, -1.5707962512969970703, R5 ;  /* 0xbfc90fda02037823 */ /* 0x000fc80000000005 */
[----:B------:R-:W-:-:S04]  /*5800*/  FFMA R3, R2, -7.5497894158615963534e-08, R3 ;  /* 0xb3a2216802037823 */ /* 0x000fc80000000003 */
[----:B------:R-:W-:Y:S01]  /*5810*/  FFMA R2, R2, -5.3903029534742383927e-15, R3 ;  /* 0xa7c234c502027823 */ /* 0x000fe20000000003 */
[----:B------:R-:W-:Y:S06]  /*5820*/  @!P0 BRA `(.L_x_83) ;  /* 0x0000000000dc8947 */ /* 0x000fec0003800000 */
[----:B------:R-:W-:-:S13]  /*5830*/  FSETP.NEU.AND P0, PT, |R5|, +INF , PT ;  /* 0x7f8000000500780b */ /* 0x000fda0003f0d200 */
[----:B------:R-:W-:Y:S01]  /*5840*/  @!P0 FMUL R2, RZ, R5 ;  /* 0x00000005ff028220 */ /* 0x000fe20000400000 */
[----:B------:R-:W-:Y:S01]  /*5850*/  @!P0 MOV R0, RZ ;  /* 0x000000ff00008202 */ /* 0x000fe20000000f00 */
[----:B------:R-:W-:Y:S06]  /*5860*/  @!P0 BRA `(.L_x_83) ;  /* 0x0000000000cc8947 */ /* 0x000fec0003800000 */
[----:B------:R-:W-:Y:S01]  /*5870*/  SHF.L.U32 R2, R5, 0x8, RZ ;  /* 0x0000000805027819 */ /* 0x000fe200000006ff */
[----:B------:R-:W-:Y:S01]  /*5880*/  HFMA2 R6, -RZ, RZ, 0, 0 ;  /* 0x00000000ff067431 */ /* 0x000fe200000001ff */
[----:B------:R-:W-:Y:S01]  /*5890*/  MOV R0, R1 ;  /* 0x0000000100007202 */ /* 0x000fe20000000f00 */
[----:B------:R-:W0:Y:S01]  /*58a0*/  LDCU.64 UR6, c[0x4][URZ] ;  /* 0x01000000ff0677ac */ /* 0x000e220008000a00 */
[----:B------:R-:W-:Y:S01]  /*58b0*/  LOP3.LUT R11, R2, 0x80000000, RZ, 0xfc, !PT ;  /* 0x80000000020b7812 */ /* 0x000fe200078efcff */
[----:B------:R-:W-:Y:S01]  /*58c0*/  UMOV UR5, URZ ;  /* 0x000000ff00057c82 */ /* 0x000fe20008000000 */
[----:B------:R-:W-:-:S05]  /*58d0*/  UMOV UR4, URZ ;  /* 0x000000ff00047c82 */ /* 0x000fca0008000000 */
.L_x_84:
[----:B0-----:R-:W-:Y:S02]  /*58e0*/  MOV R8, UR6 ;  /* 0x0000000600087c02 */ /* 0x001fe40008000f00 */
[----:B------:R-:W-:-:S05]  /*58f0*/  MOV R9, UR7 ;  /* 0x0000000700097c02 */ /* 0x000fca0008000f00 */
[----:B------:R-:W2:Y:S01]  /*5900*/  LDG.E.CONSTANT R2, desc[UR8][R8.64] ;  /* 0x0000000808027981 */ /* 0x000ea2000c1e9900 */
[----:B------:R-:W-:Y:S02]  /*5910*/  UIADD3 UR6, UP0, UPT, UR6, 0x4, URZ ;  /* 0x0000000406067890 */ /* 0x000fe4000ff1e0ff */
[----:B------:R-:W-:Y:S02]  /*5920*/  UIADD3 UR4, UPT, UPT, UR4, 0x1, URZ ;  /* 0x0000000104047890 */ /* 0x000fe4000fffe0ff */
[----:B------:R-:W-:Y:S02]  /*5930*/  UIADD3.X UR7, UPT, UPT, URZ, UR7, URZ, UP0, !UPT ;  /* 0x00000007ff077290 */ /* 0x000fe400087fe4ff */
[----:B------:R-:W-:Y:S01]  /*5940*/  UISETP.NE.AND UP0, UPT, UR4, 0x6, UPT ;  /* 0x000000060400788c */ /* 0x000fe2000bf05270 */
[----:B--2---:R-:W-:-:S03]  /*5950*/  IMAD.WIDE.U32 R2, R2, R11, RZ ;  /* 0x0000000b02027225 */ /* 0x004fc600078e00ff */
[----:B------:R-:W-:-:S04]  /*5960*/  IADD3 R7, P0, PT, R2, R6, RZ ;  /* 0x0000000602077210 */ /* 0x000fc80007f1e0ff */
[----:B------:R-:W-:Y:S01]  /*5970*/  IADD3.X R6, PT, PT, R3, UR5, RZ, P0, !PT ;  /* 0x0000000503067c10 */ /* 0x000fe200087fe4ff */
[----:B------:R0:W-:Y:S02]  /*5980*/  STL [R0], R7 ;  /* 0x0000000700007387 */ /* 0x0001e40000100800 */
[----:B0-----:R-:W-:Y:S01]  /*5990*/  IADD3 R0, PT, PT, R0, 0x4, RZ ;  /* 0x0000000400007810 */ /* 0x001fe20007ffe0ff */
[----:B------:R-:W-:Y:S06]  /*59a0*/  BRA.U UP0, `(.L_x_84) ;  /* 0xfffffffd00cc7547 */ /* 0x000fec000b83ffff */
[----:B------:R-:W-:Y:S01]  /*59b0*/  SHF.R.U32.HI R4, RZ, 0x17, R5 ;  /* 0x00000017ff047819 */ /* 0x000fe20000011605 */
[----:B------:R0:W-:Y:S03]  /*59c0*/  STL [R1+0x18], R6 ;  /* 0x0000180601007387 */ /* 0x0001e60000100800 */
[C---:B------:R-:W-:Y:S02]  /*59d0*/  LOP3.LUT R0, R4.reuse, 0xe0, RZ, 0xc0, !PT ;  /* 0x000000e004007812 */ /* 0x040fe400078ec0ff */
[----:B------:R-:W-:Y:S02]  /*59e0*/  LOP3.LUT P0, RZ, R4, 0x1f, RZ, 0xc0, !PT ;  /* 0x0000001f04ff7812 */ /* 0x000fe4000780c0ff */
[----:B------:R-:W-:-:S04]  /*59f0*/  IADD3 R0, PT, PT, R0, -0x80, RZ ;  /* 0xffffff8000007810 */ /* 0x000fc80007ffe0ff */
[----:B------:R-:W-:-:S05]  /*5a00*/  SHF.R.U32.HI R0, RZ, 0x5, R0 ;  /* 0x00000005ff007819 */ /* 0x000fca0000011600 */
[----:B------:R-:W-:-:S05]  /*5a10*/  IMAD R7, R0, -0x4, R1 ;  /* 0xfffffffc00077824 */ /* 0x000fca00078e0201 */
[----:B------:R-:W2:Y:S04]  /*5a20*/  LDL R0, [R7+0x18] ;  /* 0x0000180007007983 */ /* 0x000ea80000100800 */
[----:B------:R-:W2:Y:S04]  /*5a30*/  LDL R3, [R7+0x14] ;  /* 0x0000140007037983 */ /* 0x000ea80000100800 */
[----:B------:R-:W3:Y:S01]  /*5a40*/  @P0 LDL R2, [R7+0x10] ;  /* 0x0000100007020983 */ /* 0x000ee20000100800 */
[----:B------:R-:W-:Y:S01]  /*5a50*/  LOP3.LUT R4, R4, 0x1f, RZ, 0xc0, !PT ;  /* 0x0000001f04047812 */ /* 0x000fe200078ec0ff */
[----:B------:R-:W-:Y:S01]  /*5a60*/  UMOV UR4, 0x54442d19 ;  /* 0x54442d1900047882 */ /* 0x000fe20000000000 */
[----:B------:R-:W-:-:S02]  /*5a70*/  UMOV UR5, 0x3bf921fb ;  /* 0x3bf921fb00057882 */ /* 0x000fc40000000000 */
[-C--:B--2---:R-:W-:Y:S02]  /*5a80*/  @P0 SHF.L.W.U32.HI R0, R3, R4.reuse, R0 ;  /* 0x0000000403000219 */ /* 0x084fe40000010e00 */
[----:B---3--:R-:W-:Y:S02]  /*5a90*/  @P0 SHF.L.W.U32.HI R3, R2, R4, R3 ;  /* 0x0000000402030219 */ /* 0x008fe40000010e03 */
[----:B------:R-:W-:Y:S02]  /*5aa0*/  ISETP.GE.AND P0, PT, R5, RZ, PT ;  /* 0x000000ff0500720c */ /* 0x000fe40003f06270 */
[C---:B------:R-:W-:Y:S02]  /*5ab0*/  SHF.L.W.U32.HI R2, R3.reuse, 0x2, R0 ;  /* 0x0000000203027819 */ /* 0x040fe40000010e00 */
[----:B------:R-:W-:Y:S02]  /*5ac0*/  SHF.L.U32 R3, R3, 0x2, RZ ;  /* 0x0000000203037819 */ /* 0x000fe400000006ff */
[----:B------:R-:W-:-:S04]  /*5ad0*/  SHF.R.S32.HI R4, RZ, 0x1f, R2 ;  /* 0x0000001fff047819 */ /* 0x000fc80000011402 */
[C---:B------:R-:W-:Y:S02]  /*5ae0*/  LOP3.LUT R8, R4.reuse, R3, RZ, 0x3c, !PT ;  /* 0x0000000304087212 */ /* 0x040fe400078e3cff */
[----:B------:R-:W-:Y:S02]  /*5af0*/  LOP3.LUT R9, R4, R2, RZ, 0x3c, !PT ;  /* 0x0000000204097212 */ /* 0x000fe400078e3cff */
[----:B------:R-:W-:Y:S02]  /*5b00*/  SHF.R.U32.HI R3, RZ, 0x1e, R0 ;  /* 0x0000001eff037819 */ /* 0x000fe40000011600 */
[C---:B------:R-:W-:Y:S02]  /*5b10*/  LOP3.LUT R4, R2.reuse, R5, RZ, 0x3c, !PT ;  /* 0x0000000502047212 */ /* 0x040fe400078e3cff */
[----:B------:R-:W0:Y:S01]  /*5b20*/  I2F.F64.S64 R8, R8 ;  /* 0x0000000800087312 */ /* 0x000e220000301c00 */
[----:B------:R-:W-:Y:S02]  /*5b30*/  LEA.HI R0, R2, R3, RZ, 0x1 ;  /* 0x0000000302007211 */ /* 0x000fe400078f08ff */
[----:B------:R-:W-:-:S02]  /*5b40*/  ISETP.GE.AND P1, PT, R4, RZ, PT ;  /* 0x000000ff0400720c */ /* 0x000fc40003f26270 */
[----:B------:R-:W-:-:S04]  /*5b50*/  IADD3 R2, PT, PT, -R0, RZ, RZ ;  /* 0x000000ff00027210 */ /* 0x000fc80007ffe1ff */
[----:B------:R-:W-:Y:S01]  /*5b60*/  @!P0 MOV R0, R2 ;  /* 0x0000000200008202 */ /* 0x000fe20000000f00 */
[----:B0-----:R-:W-:-:S10]  /*5b70*/  DMUL R6, R8, UR4 ;  /* 0x0000000408067c28 */ /* 0x001fd40008000000 */
[----:B------:R-:W0:Y:S02]  /*5b80*/  F2F.F32.F64 R6, R6 ;  /* 0x0000000600067310 */ /* 0x000e240000301000 */
[----:B0-----:R-:W-:-:S07]  /*5b90*/  FSEL R2, -R6, R6, !P1 ;  /* 0x0000000606027208 */ /* 0x001fce0004800100 */
.L_x_83:
[----:B------:R-:W-:Y:S05]  /*5ba0*/  BSYNC.RECONVERGENT B0 ;  /* 0x0000000000007941 */ /* 0x000fea0003800200 */
.L_x_82:
[----:B------:R-:W-:Y:S02]  /*5bb0*/  HFMA2 R7, -RZ, RZ, 0.487060546875, -0.0625 ;  /* 0x37cbac00ff077431 */ /* 0x000fe400000001ff */
[----:B------:R-:W-:Y:S01]  /*5bc0*/  FADD R5, R5, 2.0943949222564697266 ;  /* 0x40060a9105057421 */ /* 0x000fe20000000000 */
[----:B------:R-:W-:Y:S01]  /*5bd0*/  LOP3.LUT R4, R0, 0x1, RZ, 0xc0, !PT ;  /* 0x0000000100047812 */ /* 0x000fe200078ec0ff */
[----:B------:R-:W-:Y:S01]  /*5be0*/  FMUL R3, R2, R2 ;  /* 0x0000000202037220 */ /* 0x000fe20000400000 */
[----:B------:R-:W-:Y:S01]  /*5bf0*/  MOV R11, 0x3c0885e4 ;  /* 0x3c0885e4000b7802 */ /* 0x000fe20000000f00 */
[----:B------:R-:W-:Y:S01]  /*5c00*/  FMUL R8, R5, 0.63661974668502807617 ;  /* 0x3f22f98305087820 */ /* 0x000fe20000400000 */
[----:B------:R-:W-:Y:S01]  /*5c10*/  ISETP.NE.U32.AND P0, PT, R4, 0x1, PT ;  /* 0x000000010400780c */ /* 0x000fe20003f05070 */
[----:B------:R-:W-:Y:S01]  /*5c20*/  HFMA2 R12, -RZ, RZ, 1.541015625, -0.052001953125 ;  /* 0x3e2aaaa8ff0c7431 */ /* 0x000fe200000001ff */
[----:B------:R-:W-:Y:S01]  /*5c30*/  IADD3 R0, PT, PT, R0, 0x1, RZ ;  /* 0x0000000100007810 */ /* 0x000fe20007ffe0ff */
[----:B------:R-:W0:Y:S01]  /*5c40*/  F2I.NTZ R13, R8 ;  /* 0x00000008000d7305 */ /* 0x000e220000203100 */
[----:B------:R-:W-:Y:S01]  /*5c50*/  FFMA R4, R3, R7, -0.0013887860113754868507 ;  /* 0xbab607ed03047423 */ /* 0x000fe20000000007 */
[----:B------:R-:W-:Y:S01]  /*5c60*/  FSEL R6, R11, 0.041666727513074874878, !P0 ;  /* 0x3d2aaabb0b067808 */ /* 0x000fe20004000000 */
[----:B------:R-:W-:Y:S01]  /*5c70*/  BSSY.RECONVERGENT B0, `(.L_x_85) ;  /* 0x0000048000007945 */ /* 0x000fe20003800200 */
[----:B------:R-:W-:-:S02]  /*5c80*/  LOP3.LUT P1, RZ, R0, 0x2, RZ, 0xc0, !PT ;  /* 0x0000000200ff7812 */ /* 0x000fc4000782c0ff */
[----:B------:R-:W-:Y:S02]  /*5c90*/  FSEL R4, R4, -0.00019574658654164522886, P0 ;  /* 0xb94d415304047808 */ /* 0x000fe40000000000 */
[----:B------:R-:W-:-:S03]  /*5ca0*/  FSEL R0, R2, 1, !P0 ;  /* 0x3f80000002007808 */ /* 0x000fc60004000000 */
[----:B------:R-:W-:Y:S01]  /*5cb0*/  FFMA R4, R3, R4, R6 ;  /* 0x0000000403047223 */ /* 0x000fe20000000006 */
[----:B------:R-:W-:Y:S02]  /*5cc0*/  FSEL R6, -R12, -0.4999999701976776123, !P0 ;  /* 0xbeffffff0c067808 */ /* 0x000fe40004000100 */
[----:B------:R-:W-:Y:S02]  /*5cd0*/  FSETP.GE.AND P0, PT, |R5|, 105615, PT ;  /* 0x47ce47800500780b */ /* 0x000fe40003f06200 */
[----:B0-----:R-:W-:Y:S01]  /*5ce0*/  I2FP.F32.S32 R2, R13 ;  /* 0x0000000d00027245 */ /* 0x001fe20000201400 */
[C---:B------:R-:W-:Y:S01]  /*5cf0*/  FFMA R4, R3.reuse, R4, R6 ;  /* 0x0000000403047223 */ /* 0x040fe20000000006 */
[----:B------:R-:W-:-:S03]  /*5d00*/  FFMA R3, R3, R0, RZ ;  /* 0x0000000003037223 */ /* 0x000fc600000000ff */
[----:B------:R-:W-:Y:S01]  /*5d10*/  FFMA R9, R2, -1.5707962512969970703, R5 ;  /* 0xbfc90fda02097823 */ /* 0x000fe20000000005 */
[----:B------:R-:W-:-:S03]  /*5d20*/  FFMA R0, R3, R4, R0 ;  /* 0x0000000403007223 */ /* 0x000fc60000000000 */
[----:B------:R-:W-:Y:S01]  /*5d30*/  FFMA R9, R2, -7.5497894158615963534e-08, R9 ;  /* 0xb3a2216802097823 */ /* 0x000fe20000000009 */
[----:B------:R-:W-:-:S03]  /*5d40*/  @P1 FADD R0, RZ, -R0 ;  /* 0x80000000ff001221 */ /* 0x000fc60000000000 */
[----:B------:R-:W-:Y:S01]  /*5d50*/  FFMA R2, R2, -5.3903029534742383927e-15, R9 ;  /* 0xa7c234c502027823 */ /* 0x000fe20000000009 */
[----:B------:R-:W-:Y:S01]  /*5d60*/  FFMA R14, R10, R0, R17 ;  /* 0x000000000a0e7223 */ /* 0x000fe20000000011 */
[----:B------:R-:W-:Y:S06]  /*5d70*/  @!P0 BRA `(.L_x_86) ;  /* 0x0000000000dc8947 */ /* 0x000fec0003800000 */
[----:B------:R-:W-:-:S13]  /*5d80*/  FSETP.NEU.AND P0, PT, |R5|, +INF , PT ;  /* 0x7f8000000500780b */ /* 0x000fda0003f0d200 */
[----:B------:R-:W-:Y:S01]  /*5d90*/  @!P0 FMUL R2, RZ, R5 ;  /* 0x00000005ff028220 */ /* 0x000fe20000400000 */
[----:B------:R-:W-:Y:S01]  /*5da0*/  @!P0 MOV R13, RZ ;  /* 0x000000ff000d8202 */ /* 0x000fe20000000f00 */
[----:B------:R-:W-:Y:S06]  /*5db0*/  @!P0 BRA `(.L_x_86) ;  /* 0x0000000000cc8947 */ /* 0x000fec0003800000 */
[----:B------:R-:W-:Y:S01]  /*5dc0*/  SHF.L.U32 R2, R5, 0x8, RZ ;  /* 0x0000000805027819 */ /* 0x000fe200000006ff */
[----:B------:R-:W0:Y:S01]  /*5dd0*/  LDCU.64 UR6, c[0x4][URZ] ;  /* 0x01000000ff0677ac */ /* 0x000e220008000a00 */
[----:B------:R-:W-:Y:S02]  /*5de0*/  MOV R6, RZ ;  /* 0x000000ff00067202 */ /* 0x000fe40000000f00 */
[----:B------:R-:W-:Y:S01]  /*5df0*/  MOV R0, R1 ;  /* 0x0000000100007202 */ /* 0x000fe20000000f00 */
[----:B------:R-:W-:Y:S01]  /*5e00*/  UMOV UR5, URZ ;  /* 0x000000ff00057c82 */ /* 0x000fe20008000000 */
[----:B------:R-:W-:Y:S01]  /*5e10*/  LOP3.LUT R15, R2, 0x80000000, RZ, 0xfc, !PT ;  /* 0x80000000020f7812 */ /* 0x000fe200078efcff */
[----:B------:R-:W-:-:S06]  /*5e20*/  UMOV UR4, URZ ;  /* 0x000000ff00047c82 */ /* 0x000fcc0008000000 */
.L_x_87:
        /* <DEDUP_REMOVED lines=31> */
[----:B------:R-:W-:-:S02]  /*6020*/  SHF.R.S32.HI R4, RZ, 0x1f, R2 ;  /* 0x0000001fff047819 */ /* 0x000fc40000011402 */
[----:B------:R-:W-:Y:S02]  /*6030*/  SHF.R.U32.HI R13, RZ, 0x1e, R0 ;  /* 0x0000001eff0d7819 */ /* 0x000fe40000011600 */
[C---:B------:R-:W-:Y:S02]  /*6040*/  LOP3.LUT R8, R4.reuse, R3, RZ, 0x3c, !PT ;  /* 0x0000000304087212 */ /* 0x040fe400078e3cff */
[----:B------:R-:W-:Y:S02]  /*6050*/  LOP3.LUT R9, R4, R2, RZ, 0x3c, !PT ;  /* 0x0000000204097212 */ /* 0x000fe400078e3cff */
[C---:B------:R-:W-:Y:S02]  /*6060*/  LOP3.LUT R5, R2.reuse, R5, RZ, 0x3c, !PT ;  /* 0x0000000502057212 */ /* 0x040fe400078e3cff */
[----:B------:R-:W-:Y:S02]  /*6070*/  LEA.HI R13, R2, R13, RZ, 0x1 ;  /* 0x0000000d020d7211 */ /* 0x000fe400078f08ff */
[----:B------:R-:W1:Y:S01]  /*6080*/  I2F.F64.S64 R8, R8 ;  /* 0x0000000800087312 */ /* 0x000e620000301c00 */
[----:B------:R-:W-:-:S02]  /*6090*/  ISETP.GE.AND P1, PT, R5, RZ, PT ;  /* 0x000000ff0500720c */ /* 0x000fc40003f26270 */
[----:B------:R-:W-:-:S04]  /*60a0*/  IADD3 R0, PT, PT, -R13, RZ, RZ ;  /* 0x000000ff0d007210 */ /* 0x000fc80007ffe1ff */
[----:B------:R-:W-:Y:S01]  /*60b0*/  @!P0 MOV R13, R0 ;  /* 0x00000000000d8202 */ /* 0x000fe20000000f00 */
[----:B-1----:R-:W-:-:S10]  /*60c0*/  DMUL R18, R8, UR4 ;  /* 0x0000000408127c28 */ /* 0x002fd40008000000 */
[----:B------:R-:W1:Y:S02]  /*60d0*/  F2F.F32.F64 R18, R18 ;  /* 0x0000001200127310 */ /* 0x000e640000301000 */
[----:B01----:R-:W-:-:S07]  /*60e0*/  FSEL R2, -R18, R18, !P1 ;  /* 0x0000001212027208 */ /* 0x003fce0004800100 */
.L_x_86:
[----:B------:R-:W-:Y:S05]  /*60f0*/  BSYNC.RECONVERGENT B0 ;  /* 0x0000000000007941 */ /* 0x000fea0003800200 */
.L_x_85:
[----:B------:R-:W-:Y:S01]  /*6100*/  FMUL R3, R2, R2 ;  /* 0x0000000202037220 */ /* 0x000fe20000400000 */
[C---:B------:R-:W-:Y:S02]  /*6110*/  LOP3.LUT R0, R13.reuse, 0x1, RZ, 0xc0, !PT ;  /* 0x000000010d007812 */ /* 0x040fe400078ec0ff */
[----:B------:R-:W-:Y:S01]  /*6120*/  IADD3 R13, PT, PT, R13, 0x1, RZ ;  /* 0x000000010d0d7810 */ /* 0x000fe20007ffe0ff */
[----:B------:R-:W-:Y:S01]  /*6130*/  FFMA R7, R3, R7, -0.0013887860113754868507 ;  /* 0xbab607ed03077423 */ /* 0x000fe20000000007 */
[----:B------:R-:W-:Y:S02]  /*6140*/  ISETP.NE.U32.AND P0, PT, R0, 0x1, PT ;  /* 0x000000010000780c */ /* 0x000fe40003f05070 */
[----:B------:R-:W-:Y:S02]  /*6150*/  LOP3.LUT P1, RZ, R13, 0x2, RZ, 0xc0, !PT ;  /* 0x000000020dff7812 */ /* 0x000fe4000782c0ff */
[----:B------:R-:W-:Y:S02]  /*6160*/  FSEL R6, R11, 0.041666727513074874878, !P0 ;  /* 0x3d2aaabb0b067808 */ /* 0x000fe40004000000 */
[----:B------:R-:W-:-:S02]  /*6170*/  FSEL R4, R7, -0.00019574658654164522886, P0 ;  /* 0xb94d415307047808 */ /* 0x000fc40000000000 */
[----:B------:R-:W-:Y:S01]  /*6180*/  FSEL R0, R2, 1, !P0 ;  /* 0x3f80000002007808 */ /* 0x000fe20004000000 */
[----:B------:R-:W-:Y:S01]  /*6190*/  FFMA R2, R17, 3, -R14 ;  /* 0x4040000011027823 */ /* 0x000fe2000000080e */
[----:B------:R-:W-:Y:S01]  /*61a0*/  FSEL R7, -R12, -0.4999999701976776123, !P0 ;  /* 0xbeffffff0c077808 */ /* 0x000fe20004000100 */
[C---:B------:R-:W-:Y:S02]  /*61b0*/  FFMA R4, R3.reuse, R4, R6 ;  /* 0x0000000403047223 */ /* 0x040fe40000000006 */
[C---:B------:R-:W-:Y:S02]  /*61c0*/  FFMA R5, R3.reuse, R0, RZ ;  /* 0x0000000003057223 */ /* 0x040fe400000000ff */
[----:B------:R-:W-:-:S04]  /*61d0*/  FFMA R4, R3, R4, R7 ;  /* 0x0000000403047223 */ /* 0x000fc80000000007 */
[----:B------:R-:W-:-:S04]  /*61e0*/  FFMA R0, R5, R4, R0 ;  /* 0x0000000405007223 */ /* 0x000fc80000000000 */
[----:B------:R-:W-:-:S04]  /*61f0*/  @P1 FADD R0, RZ, -R0 ;  /* 0x80000000ff001221 */ /* 0x000fc80000000000 */
[----:B------:R-:W-:-:S04]  /*6200*/  FFMA R17, R10, R0, R17 ;  /* 0x000000000a117223 */ /* 0x000fc80000000011 */
[----:B------:R-:W-:-:S07]  /*6210*/  FADD R0, -R17, R2 ;  /* 0x0000000211007221 */ /* 0x000fce0000000100 */
.L_x_62:
[----:B------:R-:W-:Y:S05]  /*6220*/  BSYNC.RECONVERGENT B2 ;  /* 0x0000000000027941 */ /* 0x000fea0003800200 */
.L_x_60:
[C---:B------:R-:W-:Y:S01]  /*6230*/  FSETP.GEU.AND P0, PT, R14.reuse, RZ, PT ;  /* 0x000000ff0e00720b */ /* 0x040fe20003f0e000 */
[----:B------:R-:W-:Y:S01]  /*6240*/  BSSY.RECONVERGENT B2, `(.L_x_88) ;  /* 0x0000037000027945 */ /* 0x000fe20003800200 */
[----:B------:R-:W-:Y:S02]  /*6250*/  CS2R R8, SRZ ;  /* 0x0000000000087805 */ /* 0x000fe4000001ff00 */
[----:B------:R-:W-:Y:S02]  /*6260*/  CS2R R6, SRZ ;  /* 0x0000000000067805 */ /* 0x000fe4000001ff00 */
[----:B------:R-:W-:Y:S02]  /*6270*/  FSEL R3, R14, RZ, P0 ;  /* 0x000000ff0e037208 */ /* 0x000fe40000000000 */
[----:B------:R-:W-:Y:S02]  /*6280*/  CS2R R4, SRZ ;  /* 0x0000000000047805 */ /* 0x000fe4000001ff00 */
[----:B------:R-:W-:-:S13]  /*6290*/  FSETP.GT.AND P0, PT, R3, RZ, PT ;  /* 0x000000ff0300720b */ /* 0x000fda0003f04000 */
[----:B------:R-:W-:Y:S05]  /*62a0*/  @!P0 BRA `(.L_x_89) ;  /* 0x0000000000c08947 */ /* 0x000fea0003800000 */
[----:B------:R-:W0:Y:S01]  /*62b0*/  MUFU.RCP R2, R3 ;  /* 0x0000000300027308 */ /* 0x000e220000001000 */
[C---:B------:R-:W-:Y:S01]  /*62c0*/  FSETP.GEU.AND P0, PT, R0.reuse, RZ, PT ;  /* 0x000000ff0000720b */ /* 0x040fe20003f0e000 */
[----:B------:R-:W-:Y:S01]  /*62d0*/  BSSY.RECONVERGENT B3, `(.L_x_90) ;  /* 0x000000f000037945 */ /* 0x000fe20003800200 */
[----:B------:R-:W-:Y:S02]  /*62e0*/  FSETP.GEU.AND P1, PT, R17, RZ, PT ;  /* 0x000000ff1100720b */ /* 0x000fe40003f2e000 */
[----:B------:R-:W-:-:S05]  /*62f0*/  FSEL R6, R0, RZ, P0 ;  /* 0x000000ff00067208 */ /* 0x000fca0000000000 */
[----:B------:R-:W-:-:S04]  /*6300*/  FADD R0, R3, -R6 ;  /* 0x8000000603007221 */ /* 0x000fc80000000000 */
[----:B------:R-:W1:Y:S01]  /*6310*/  FCHK P0, R0, R3 ;  /* 0x0000000300007302 */ /* 0x000e620000000000 */
[----:B0-----:R-:W-:-:S04]  /*6320*/  FFMA R5, -R3, R2, 1 ;  /* 0x3f80000003057423 */ /* 0x001fc80000000102 */
[----:B------:R-:W-:Y:S01]  /*6330*/  FFMA R7, R2, R5, R2 ;  /* 0x0000000502077223 */ /* 0x000fe20000000002 */
[----:B------:R-:W-:-:S03]  /*6340*/  FSEL R5, R17, RZ, P1 ;  /* 0x000000ff11057208 */ /* 0x000fc60000800000 */
[----:B------:R-:W-:-:S04]  /*6350*/  FFMA R2, R0, R7, RZ ;  /* 0x0000000700027223 */ /* 0x000fc800000000ff */
[----:B------:R-:W-:-:S04]  /*6360*/  FFMA R4, -R3, R2, R0 ;  /* 0x0000000203047223 */ /* 0x000fc80000000100 */
[----:B------:R-:W-:Y:S01]  /*6370*/  FFMA R2, R7, R4, R2 ;  /* 0x0000000407027223 */ /* 0x000fe20000000002 */
[----:B-1----:R-:W-:Y:S06]  /*6380*/  @!P0 BRA `(.L_x_91) ;  /* 0x00000000000c8947 */ /* 0x002fec0003800000 */
[----:B------:R-:W-:-:S07]  /*6390*/  MOV R26, 0x63b0 ;  /* 0x000063b0001a7802 */ /* 0x000fce0000000f00 */
[----:B------:R-:W-:Y:S05]  /*63a0*/  CALL.REL.NOINC `($__internal_2_$__cuda_sm3x_div_rn_noftz_f32_slowpath) ;  /* 0x0000000400dc7944 */ /* 0x000fea0003c00000 */
[----:B------:R-:W-:-:S07]  /*63b0*/  MOV R2, R0 ;  /* 0x0000000000027202 */ /* 0x000fce0000000f00 */
.L_x_91:
[----:B------:R-:W-:Y:S05]  /*63c0*/  BSYNC.RECONVERGENT B3 ;  /* 0x0000000000037941 */ /* 0x000fea0003800200 */
.L_x_90:
[----:B------:R-:W0:Y:S01]  /*63d0*/  MUFU.RCP R0, R3 ;  /* 0x0000000300007308 */ /* 0x000e220000001000 */
[----:B------:R-:W-:Y:S01]  /*63e0*/  FADD R6, R6, -R5 ;  /* 0x8000000506067221 */ /* 0x000fe20000000000 */
[----:B------:R-:W-:Y:S06]  /*63f0*/  BSSY.RECONVERGENT B3, `(.L_x_92) ;  /* 0x000000c000037945 */ /* 0x000fec0003800200 */
[----:B------:R-:W1:Y:S08]  /*6400*/  FCHK P0, R6, R3 ;  /* 0x0000000306007302 */ /* 0x000e700000000000 */
[----:B------:R2:W3:Y:S01]  /*6410*/  F2F.F64.F32 R8, R2 ;  /* 0x0000000200087310 */ /* 0x0004e20000201800 */
[----:B0-----:R-:W-:-:S04]  /*6420*/  FFMA R7, -R3, R0, 1 ;  /* 0x3f80000003077423 */ /* 0x001fc80000000100 */
[----:B------:R-:W-:-:S04]  /*6430*/  FFMA R0, R0, R7, R0 ;  /* 0x0000000700007223 */ /* 0x000fc80000000000 */
[----:B------:R-:W-:-:S04]  /*6440*/  FFMA R4, R0, R6, RZ ;  /* 0x0000000600047223 */ /* 0x000fc800000000ff */
[----:B------:R-:W-:-:S04]  /*6450*/  FFMA R7, -R3, R4, R6 ;  /* 0x0000000403077223 */ /* 0x000fc80000000106 */
[----:B------:R-:W-:Y:S01]  /*6460*/  FFMA R0, R0, R7, R4 ;  /* 0x0000000700007223 */ /* 0x000fe20000000004 */
[----:B-123--:R-:W-:Y:S06]  /*6470*/  @!P0 BRA `(.L_x_93) ;  /* 0x00000000000c8947 */ /* 0x00efec0003800000 */
[----:B------:R-:W-:Y:S02]  /*6480*/  MOV R0, R6 ;  /* 0x0000000600007202 */ /* 0x000fe40000000f00 */
[----:B------:R-:W-:-:S07]  /*6490*/  MOV R26, 0x64b0 ;  /* 0x000064b0001a7802 */ /* 0x000fce0000000f00 */
[----:B------:R-:W-:Y:S05]  /*64a0*/  CALL.REL.NOINC `($__internal_2_$__cuda_sm3x_div_rn_noftz_f32_slowpath) ;  /* 0x00000004009c7944 */ /* 0x000fea0003c00000 */
.L_x_93:
[----:B------:R-:W-:Y:S05]  /*64b0*/  BSYNC.RECONVERGENT B3 ;  /* 0x0000000000037941 */ /* 0x000fea0003800200 */
.L_x_92:
[----:B------:R-:W0:Y:S01]  /*64c0*/  MUFU.RCP R2, R3 ;  /* 0x0000000300027308 */ /* 0x000e220000001000 */
[----:B------:R-:W-:Y:S07]  /*64d0*/  BSSY.RECONVERGENT B3, `(.L_x_94) ;  /* 0x000000c000037945 */ /* 0x000fee0003800200 */
[----:B------:R-:W1:Y:S01]  /*64e0*/  FCHK P0, R5, R3 ;  /* 0x0000000305007302 */ /* 0x000e620000000000 */
[----:B0-----:R-:W-:-:S04]  /*64f0*/  FFMA R7, -R3, R2, 1 ;  /* 0x3f80000003077423 */ /* 0x001fc80000000102 */
[----:B------:R-:W-:-:S03]  /*6500*/  FFMA R13, R2, R7, R2 ;  /* 0x00000007020d7223 */ /* 0x000fc60000000002 */
[----:B------:R0:W2:Y:S01]  /*6510*/  F2F.F64.F32 R6, R0 ;  /* 0x0000000000067310 */ /* 0x0000a20000201800 */
[----:B------:R-:W-:-:S04]  /*6520*/  FFMA R2, R5, R13, RZ ;  /* 0x0000000d05027223 */ /* 0x000fc800000000ff */
[----:B------:R-:W-:-:S04]  /*6530*/  FFMA R11, -R3, R2, R5 ;  /* 0x00000002030b7223 */ /* 0x000fc80000000105 */
[----:B0-----:R-:W-:Y:S01]  /*6540*/  FFMA R0, R13, R11, R2 ;  /* 0x0000000b0d007223 */ /* 0x001fe20000000002 */
[----:B-1----:R-:W-:Y:S06]  /*6550*/  @!P0 BRA `(.L_x_95) ;  /* 0x00000000000c8947 */ /* 0x002fec0003800000 */
[----:B------:R-:W-:Y:S02]  /*6560*/  MOV R0, R5 ;  /* 0x0000000500007202 */ /* 0x000fe40000000f00 */
[----:B------:R-:W-:-:S07]  /*6570*/  MOV R26, 0x6590 ;  /* 0x00006590001a7802 */ /* 0x000fce0000000f00 */
[----:B--2---:R-:W-:Y:S05]  /*6580*/  CALL.REL.NOINC `($__internal_2_$__cuda_sm3x_div_rn_noftz_f32_slowpath) ;  /* 0x0000000400647944 */ /* 0x004fea0003c00000 */
.L_x_95:
[----:B------:R-:W-:Y:S05]  /*6590*/  BSYNC.RECONVERGENT B3 ;  /* 0x0000000000037941 */ /* 0x000fea0003800200 */
.L_x_94:
[----:B------:R0:W1:Y:S02]  /*65a0*/  F2F.F64.F32 R4, R0 ;  /* 0x0000000000047310 */ /* 0x0000640000201800 */
.L_x_89:
[----:B------:R-:W-:Y:S05]  /*65b0*/  BSYNC.RECONVERGENT B2 ;  /* 0x0000000000027941 */ /* 0x000fea0003800200 */
.L_x_88:
[----:B------:R-:W3:Y:S01]  /*65c0*/  LDCU UR4, c[0x0][0x3bc] ;  /* 0x00007780ff0477ac */ /* 0x000ee20008000800 */
[----:B------:R-:W4:Y:S01]  /*65d0*/  LDC.64 R2, c[0x0][0x3b0] ;  /* 0x0000ec00ff027b82 */ /* 0x000f220000000a00 */
[----:B------:R-:W5:Y:S01]  /*65e0*/  LDCU UR5, c[0x0][0x3c0] ;  /* 0x00007800ff0577ac */ /* 0x000f620008000800 */
[----:B---3--:R-:W-:-:S04]  /*65f0*/  IMAD R24, R25, UR4, R24 ;  /* 0x0000000419187c24 */ /* 0x008fc8000f8e0218 */
[----:B-----5:R-:W-:-:S04]  /*6600*/  IMAD R11, R24, UR5, RZ ;  /* 0x00000005180b7c24 */ /* 0x020fc8000f8e02ff */
[----:B----4-:R-:W-:-:S05]  /*6610*/  IMAD.WIDE R2, R11, 0x8, R2 ;  /* 0x000000080b027825 */ /* 0x010fca00078e0202 */
[----:B------:R-:W-:Y:S04]  /*6620*/  STG.E.64 desc[UR8][R2.64], R8 ;  /* 0x0000000802007986 */ /* 0x000fe8000c101b08 */
[----:B--2---:R-:W-:Y:S04]  /*6630*/  STG.E.64 desc[UR8][R2.64+0x8], R6 ;  /* 0x0000080602007986 */ /* 0x004fe8000c101b08 */
[----:B-1----:R-:W-:Y:S01]  /*6640*/  STG.E.64 desc[UR8][R2.64+0x10], R4 ;  /* 0x0000100402007986 */ /* 0x002fe2000c101b08 */
[----:B------:R-:W-:Y:S05]  /*6650*/  EXIT ;  /* 0x000000000000794d */ /* 0x000fea0003800000 */
        .weak           $__internal_0_$__cuda_sm20_rcp_rn_f32_slowpath
        .type           $__internal_0_$__cuda_sm20_rcp_rn_f32_slowpath,@function
        .size           $__internal_0_$__cuda_sm20_rcp_rn_f32_slowpath,($__internal_1_$__cuda_sm20_sqrt_rn_f32_slowpath - $__internal_0_$__cuda_sm20_rcp_rn_f32_slowpath)
$__internal_0_$__cuda_sm20_rcp_rn_f32_slowpath:
[----:B------:R-:W-:Y:S01]  /*6660*/  SHF.L.U32 R0, R8, 0x1, RZ ;  /* 0x0000000108007819 */ /* 0x000fe200000006ff */
[----:B------:R-:W-:Y:S03]  /*6670*/  BSSY.RECONVERGENT B1, `(.L_x_96) ;  /* 0x0000030000017945 */ /* 0x000fe60003800200 */
[----:B------:R-:W-:-:S04]  /*6680*/  SHF.R.U32.HI R18, RZ, 0x18, R0 ;  /* 0x00000018ff127819 */ /* 0x000fc80000011600 */
[----:B------:R-:W-:-:S13]  /*6690*/  ISETP.NE.U32.AND P0, PT, R18, RZ, PT ;  /* 0x000000ff1200720c */ /* 0x000fda0003f05070 */
[----:B------:R-:W-:Y:S05]  /*66a0*/  @P0 BRA `(.L_x_97) ;  /* 0x0000000000280947 */ /* 0x000fea0003800000 */
[----:B------:R-:W-:-:S04]  /*66b0*/  SHF.L.U32 R0, R8, 0x1, RZ ;  /* 0x0000000108007819 */ /* 0x000fc800000006ff */
[----:B------:R-:W-:-:S13]  /*66c0*/  ISETP.NE.AND P0, PT, R0, RZ, PT ;  /* 0x000000ff0000720c */ /* 0x000fda0003f05270 */
[----:B------:R-:W-:Y:S01]  /*66d0*/  @P0 FFMA R4, R8, 1.84467440737095516160e+19, RZ ;  /* 0x5f80000008040823 */ /* 0x000fe200000000ff */
[----:B------:R-:W-:Y:S08]  /*66e0*/  @!P0 MUFU.RCP R3, R8 ;  /* 0x0000000800038308 */ /* 0x000ff00000001000 */
[----:B------:R-:W0:Y:S02]  /*66f0*/  @P0 MUFU.RCP R19, R4 ;  /* 0x0000000400130308 */ /* 0x000e240000001000 */
[----:B0-----:R-:W-:-:S04]  /*6700*/  @P0 FFMA R0, R4, R19, -1 ;  /* 0xbf80000004000423 */ /* 0x001fc80000000013 */
[----:B------:R-:W-:-:S04]  /*6710*/  @P0 FADD.FTZ R0, -R0, -RZ ;  /* 0x800000ff00000221 */ /* 0x000fc80000010100 */
[----:B------:R-:W-:-:S04]  /*6720*/  @P0 FFMA R0, R19, R0, R19 ;  /* 0x0000000013000223 */ /* 0x000fc80000000013 */
[----:B------:R-:W-:Y:S01]  /*6730*/  @P0 FFMA R3, R0, 1.84467440737095516160e+19, RZ ;  /* 0x5f80000000030823 */ /* 0x000fe200000000ff */
[----:B------:R-:W-:Y:S06]  /*6740*/  BRA `(.L_x_98) ;  /* 0x0000000000887947 */ /* 0x000fec0003800000 */
.L_x_97:
[----:B------:R-:W-:-:S04]  /*6750*/  IADD3 R21, PT, PT, R18, -0xfd, RZ ;  /* 0xffffff0312157810 */ /* 0x000fc80007ffe0ff */
[----:B------:R-:W-:-:S13]  /*6760*/  ISETP.GT.U32.AND P0, PT, R21, 0x1, PT ;  /* 0x000000011500780c */ /* 0x000fda0003f04070 */
[----:B------:R-:W-:Y:S05]  /*6770*/  @P0 BRA `(.L_x_99) ;  /* 0x0000000000780947 */ /* 0x000fea0003800000 */
[----:B------:R-:W-:Y:S01]  /*6780*/  LOP3.LUT R0, R8, 0x7fffff, RZ, 0xc0, !PT ;  /* 0x007fffff08007812 */ /* 0x000fe200078ec0ff */
[----:B------:R-:W-:-:S03]  /*6790*/  HFMA2 R16, -RZ, RZ, 0, 1.78813934326171875e-07 ;  /* 0x00000003ff107431 */ /* 0x000fc600000001ff */
[----:B------:R-:W-:-:S04]  /*67a0*/  LOP3.LUT R0, R0, 0x3f800000, RZ, 0xfc, !PT ;  /* 0x3f80000000007812 */ /* 0x000fc800078efcff */
[----:B------:R-:W0:Y:S01]  /*67b0*/  MUFU.RCP R3, R0 ;  /* 0x0000000000037308 */ /* 0x000e220000001000 */
[----:B------:R-:W-:Y:S01]  /*67c0*/  SHF.L.U32 R16, R16, R21, RZ ;  /* 0x0000001510107219 */ /* 0x000fe200000006ff */
[----:B0-----:R-:W-:-:S04]  /*67d0*/  FFMA R4, R0, R3, -1 ;  /* 0xbf80000000047423 */ /* 0x001fc80000000003 */
[----:B------:R-:W-:-:S04]  /*67e0*/  FADD.FTZ R4, -R4, -RZ ;  /* 0x800000ff04047221 */ /* 0x000fc80000010100 */
[CCC-:B------:R-:W-:Y:S01]  /*67f0*/  FFMA.RM R14, R3.reuse, R4.reuse, R3.reuse ;  /* 0x00000004030e7223 */ /* 0x1c0fe20000004003 */
[----:B------:R-:W-:-:S04]  /*6800*/  FFMA.RP R19, R3, R4, R3 ;  /* 0x0000000403137223 */ /* 0x000fc80000008003 */
[C---:B------:R-:W-:Y:S02]  /*6810*/  LOP3.LUT R3, R14.reuse, 0x7fffff, RZ, 0xc0, !PT ;  /* 0x007fffff0e037812 */ /* 0x040fe400078ec0ff */
[----:B------:R-:W-:Y:S02]  /*6820*/  FSETP.NEU.FTZ.AND P0, PT, R14, R19, PT ;  /* 0x000000130e00720b */ /* 0x000fe40003f1d000 */
[----:B------:R-:W-:Y:S02]  /*6830*/  LOP3.LUT R3, R3, 0x800000, RZ, 0xfc, !PT ;  /* 0x0080000003037812 */ /* 0x000fe400078efcff */
[----:B------:R-:W-:Y:S02]  /*6840*/  SEL R4, RZ, 0xffffffff, !P0 ;  /* 0xffffffffff047807 */ /* 0x000fe40004000000 */
[----:B------:R-:W-:Y:S02]  /*6850*/  LOP3.LUT R16, R16, R3, RZ, 0xc0, !PT ;  /* 0x0000000310107212 */ /* 0x000fe400078ec0ff */
[----:B------:R-:W-:-:S02]  /*6860*/  IADD3 R4, PT, PT, -R4, RZ, RZ ;  /* 0x000000ff04047210 */ /* 0x000fc40007ffe1ff */
[-C--:B------:R-:W-:Y:S02]  /*6870*/  SHF.R.U32.HI R16, RZ, R21.reuse, R16 ;  /* 0x00000015ff107219 */ /* 0x080fe40000011610 */
[----:B------:R-:W-:Y:S02]  /*6880*/  LOP3.LUT P1, RZ, R4, R21, R3, 0xf8, !PT ;  /* 0x0000001504ff7212 */ /* 0x000fe4000782f803 */
[C---:B------:R-:W-:Y:S02]  /*6890*/  LOP3.LUT P0, RZ, R16.reuse, 0x1, RZ, 0xc0, !PT ;  /* 0x0000000110ff7812 */ /* 0x040fe4000780c0ff */
[----:B------:R-:W-:-:S04]  /*68a0*/  LOP3.LUT P2, RZ, R16, 0x2, RZ, 0xc0, !PT ;  /* 0x0000000210ff7812 */ /* 0x000fc8000784c0ff */
[----:B------:R-:W-:Y:S02]  /*68b0*/  PLOP3.LUT P0, PT, P0, P1, P2, 0xe0, 0x0 ;  /* 0x000000000000781c */ /* 0x000fe40000703c20 */
[----:B------:R-:W-:Y:S02]  /*68c0*/  LOP3.LUT P1, RZ, R8, 0x7fffff, RZ, 0xc0, !PT ;  /* 0x007fffff08ff7812 */ /* 0x000fe4000782c0ff */
[----:B------:R-:W-:-:S04]  /*68d0*/  SEL R0, RZ, 0x1, !P0 ;  /* 0x00000001ff007807 */ /* 0x000fc80004000000 */
[----:B------:R-:W-:-:S04]  /*68e0*/  IADD3 R0, PT, PT, -R0, RZ, RZ ;  /* 0x000000ff00007210 */ /* 0x000fc80007ffe1ff */
[----:B------:R-:W-:Y:S02]  /*68f0*/  ISETP.GE.AND P0, PT, R0, RZ, PT ;  /* 0x000000ff0000720c */ /* 0x000fe40003f06270 */
[----:B------:R-:W-:-:S04]  /*6900*/  IADD3 R0, PT, PT, R18, -0xfc, RZ ;  /* 0xffffff0412007810 */ /* 0x000fc80007ffe0ff */
[----:B------:R-:W-:-:S07]  /*6910*/  SHF.R.U32.HI R3, RZ, R0, R3 ;  /* 0x00000000ff037219 */ /* 0x000fce0000011603 */
[----:B------:R-:W-:-:S04]  /*6920*/  @!P0 IADD3 R3, PT, PT, R3, 0x1, RZ ;  /* 0x0000000103038810 */ /* 0x000fc80007ffe0ff */
[----:B------:R-:W-:-:S04]  /*6930*/  @!P1 SHF.L.U32 R3, R3, 0x1, RZ ;  /* 0x0000000103039819 */ /* 0x000fc800000006ff */
[----:B------:R-:W-:Y:S01]  /*6940*/  LOP3.LUT R3, R3, 0x80000000, R8, 0xf8, !PT ;  /* 0x8000000003037812 */ /* 0x000fe200078ef808 */
[----:B------:R-:W-:Y:S06]  /*6950*/  BRA `(.L_x_98) ;  /* 0x0000000000047947 */ /* 0x000fec0003800000 */
.L_x_99:
[----:B------:R0:W1:Y:S02]  /*6960*/  MUFU.RCP R3, R8 ;  /* 0x0000000800037308 */ /* 0x0000640000001000 */
.L_x_98:
[----:B------:R-:W-:Y:S05]  /*6970*/  BSYNC.RECONVERGENT B1 ;  /* 0x0000000000017941 */ /* 0x000fea0003800200 */
.L_x_96:
[----:B-1----:R-:W-:Y:S01]  /*6980*/  MOV R0, R3 ;  /* 0x0000000300007202 */ /* 0x002fe20000000f00 */
[----:B------:R-:W-:-:S04]  /*6990*/  HFMA2 R3, -RZ, RZ, 0, 0 ;  /* 0x00000000ff037431 */ /* 0x000fc800000001ff */
[----:B0-----:R-:W-:Y:S05]  /*69a0*/  RET.REL.NODEC R2 `(GenerateEigenFeature) ;  /* 0xffffff9402947950 */ /* 0x001fea0003c3ffff */
        .weak           $__internal_1_$__cuda_sm20_sqrt_rn_f32_slowpath
        .type           $__internal_1_$__cuda_sm20_sqrt_rn_f32_slowpath,@function
        .size           $__internal_1_$__cuda_sm20_sqrt_rn_f32_slowpath,($__internal_2_$__cuda_sm3x_div_rn_noftz_f32_slowpath - $__internal_1_$__cuda_sm20_sqrt_rn_f32_slowpath)
$__internal_1_$__cuda_sm20_sqrt_rn_f32_slowpath:
[----:B------:R-:W-:-:S13]  /*69b0*/  LOP3.LUT P0, RZ, R0, 0x7fffffff, RZ, 0xc0, !PT ;  /* 0x7fffffff00ff7812 */ /* 0x000fda000780c0ff */
[----:B------:R-:W-:Y:S01]  /*69c0*/  @!P0 MOV R4, R0 ;  /* 0x0000000000048202 */ /* 0x000fe20000000f00 */
[----:B------:R-:W-:Y:S06]  /*69d0*/  @!P0 BRA `(.L_x_100) ;  /* 0x0000000000408947 */ /* 0x000fec0003800000 */
[----:B------:R-:W-:-:S13]  /*69e0*/  FSETP.GEU.FTZ.AND P0, PT, R0, RZ, PT ;  /* 0x000000ff0000720b */ /* 0x000fda0003f1e000 */
[----:B------:R-:W-:Y:S01]  /*69f0*/  @!P0 MOV R4, 0x7fffffff ;  /* 0x7fffffff00048802 */ /* 0x000fe20000000f00 */
[----:B------:R-:W-:Y:S06]  /*6a00*/  @!P0 BRA `(.L_x_100) ;  /* 0x0000000000348947 */ /* 0x000fec0003800000 */
[----:B------:R-:W-:-:S13]  /*6a10*/  FSETP.GTU.FTZ.AND P0, PT, |R0|, +INF , PT ;  /* 0x7f8000000000780b */ /* 0x000fda0003f1c200 */
[----:B------:R-:W-:Y:S01]  /*6a20*/  @P0 FADD.FTZ R4, R0, 1 ;  /* 0x3f80000000040421 */ /* 0x000fe20000010000 */
[----:B------:R-:W-:Y:S06]  /*6a30*/  @P0 BRA `(.L_x_100) ;  /* 0x0000000000280947 */ /* 0x000fec0003800000 */
[----:B------:R-:W-:-:S13]  /*6a40*/  FSETP.NEU.FTZ.AND P0, PT, |R0|, +INF , PT ;  /* 0x7f8000000000780b */ /* 0x000fda0003f1d200 */
[----:B------:R-:W-:-:S04]  /*6a50*/  @P0 FFMA R29, R0, 1.84467440737095516160e+19, RZ ;  /* 0x5f800000001d0823 */ /* 0x000fc800000000ff */
[----:B------:R-:W0:Y:S02]  /*6a60*/  @P0 MUFU.RSQ R4, R29 ;  /* 0x0000001d00040308 */ /* 0x000e240000001400 */
[----:B0-----:R-:W-:Y:S01]  /*6a70*/  @P0 FMUL.FTZ R26, R29, R4 ;  /* 0x000000041d1a0220 */ /* 0x001fe20000410000 */
[----:B------:R-:W-:-:S03]  /*6a80*/  @P0 FMUL.FTZ R4, R4, 0.5 ;  /* 0x3f00000004040820 */ /* 0x000fc60000410000 */
[----:B------:R-:W-:-:S04]  /*6a90*/  @P0 FADD.FTZ R27, -R26, -RZ ;  /* 0x800000ff1a1b0221 */ /* 0x000fc80000010100 */
[----:B------:R-:W-:-:S04]  /*6aa0*/  @P0 FFMA R27, R26, R27, R29 ;  /* 0x0000001b1a1b0223 */ /* 0x000fc8000000001d */
[----:B------:R-:W-:Y:S01]  /*6ab0*/  @P0 FFMA R27, R27, R4, R26 ;  /* 0x000000041b1b0223 */ /* 0x000fe2000000001a */
[----:B------:R-:W-:-:S03]  /*6ac0*/  @!P0 MOV R4, R0 ;  /* 0x0000000000048202 */ /* 0x000fc60000000f00 */
[----:B------:R-:W-:-:S07]  /*6ad0*/  @P0 FMUL.FTZ R4, R27, 2.3283064365386962891e-10 ;  /* 0x2f8000001b040820 */ /* 0x000fce0000410000 */
.L_x_100:
[----:B------:R-:W-:Y:S01]  /*6ae0*/  HFMA2 R27, -RZ, RZ, 0, 0 ;  /* 0x00000000ff1b7431 */ /* 0x000fe200000001ff */
[----:B------:R-:W-:Y:S02]  /*6af0*/  MOV R26, R2 ;  /* 0x00000002001a7202 */ /* 0x000fe40000000f00 */
[----:B------:R-:W-:Y:S02]  /*6b00*/  MOV R0, R4 ;  /* 0x0000000400007202 */ /* 0x000fe40000000f00 */
[----:B------:R-:W-:Y:S05]  /*6b10*/  RET.REL.NODEC R26 `(GenerateEigenFeature) ;  /* 0xffffff941a387950 */ /* 0x000fea0003c3ffff */
        .weak           $__internal_2_$__cuda_sm3x_div_rn_noftz_f32_slowpath
        .type           $__internal_2_$__cuda_sm3x_div_rn_noftz_f32_slowpath,@function
        .size           $__internal_2_$__cuda_sm3x_div_rn_noftz_f32_slowpath,(.L_x_115 - $__internal_2_$__cuda_sm3x_div_rn_noftz_f32_slowpath)
$__internal_2_$__cuda_sm3x_div_rn_noftz_f32_slowpath:
[----:B------:R-:W-:Y:S01]  /*6b20*/  SHF.R.U32.HI R4, RZ, 0x17, R3 ;  /* 0x00000017ff047819 */ /* 0x000fe20000011603 */
[----:B------:R-:W-:Y:S01]  /*6b30*/  BSSY.RECONVERGENT B0, `(.L_x_101) ;  /* 0x0000063000007945 */ /* 0x000fe20003800200 */
[----:B------:R-:W-:Y:S02]  /*6b40*/  SHF.R.U32.HI R27, RZ, 0x17, R0 ;  /* 0x00000017ff1b7819 */ /* 0x000fe40000011600 */
[----:B------:R-:W-:Y:S02]  /*6b50*/  LOP3.LUT R4, R4, 0xff, RZ, 0xc0, !PT ;  /* 0x000000ff04047812 */ /* 0x000fe400078ec0ff */
[----:B------:R-:W-:Y:S02]  /*6b60*/  LOP3.LUT R27, R27, 0xff, RZ, 0xc0, !PT ;  /* 0x000000ff1b1b7812 */ /* 0x000fe400078ec0ff */
[----:B------:R-:W-:Y:S02]  /*6b70*/  IADD3 R28, PT, PT, R4, -0x1, RZ ;  /* 0xffffffff041c7810 */ /* 0x000fe40007ffe0ff */
[----:B------:R-:W-:-:S02]  /*6b80*/  IADD3 R29, PT, PT, R27, -0x1, RZ ;  /* 0xffffffff1b1d7810 */ /* 0x000fc40007ffe0ff */
[----:B------:R-:W-:Y:S02]  /*6b90*/  ISETP.GT.U32.AND P0, PT, R28, 0xfd, PT ;  /* 0x000000fd1c00780c */ /* 0x000fe40003f04070 */
[----:B------:R-:W-:Y:S02]  /*6ba0*/  MOV R31, R3 ;  /* 0x00000003001f7202 */ /* 0x000fe40000000f00 */
[----:B------:R-:W-:-:S13]  /*6bb0*/  ISETP.GT.U32.OR P0, PT, R29, 0xfd, P0 ;  /* 0x000000fd1d00780c */ /* 0x000fda0000704470 */
[----:B------:R-:W-:Y:S01]  /*6bc0*/  @!P0 MOV R2, RZ ;  /* 0x000000ff00028202 */ /* 0x000fe20000000f00 */
[----:B------:R-:W-:Y:S06]  /*6bd0*/  @!P0 BRA `(.L_x_102) ;  /* 0x00000000005c8947 */ /* 0x000fec0003800000 */
[----:B------:R-:W-:Y:S02]  /*6be0*/  FSETP.GTU.FTZ.AND P0, PT, |R0|, +INF , PT ;  /* 0x7f8000000000780b */ /* 0x000fe40003f1c200 */
[----:B------:R-:W-:-:S04]  /*6bf0*/  FSETP.GTU.FTZ.AND P1, PT, |R3|, +INF , PT ;  /* 0x7f8000000300780b */ /* 0x000fc80003f3c200 */
[----:B------:R-:W-:-:S13]  /*6c00*/  PLOP3.LUT P0, PT, P0, P1, PT, 0xf8, 0x8f ;  /* 0x00000000008f781c */ /* 0x000fda0000703f70 */
[----:B------:R-:W-:Y:S05]  /*6c10*/  @P0 BRA `(.L_x_103) ;  /* 0x00000004004c0947 */ /* 0x000fea0003800000 */
[----:B------:R-:W-:-:S13]  /*6c20*/  LOP3.LUT P0, RZ, R31, 0x7fffffff, R0, 0xc8, !PT ;  /* 0x7fffffff1fff7812 */ /* 0x000fda000780c800 */
[----:B------:R-:W-:Y:S05]  /*6c30*/  @!P0 BRA `(.L_x_104) ;  /* 0x00000004003c8947 */ /* 0x000fea0003800000 */
[C---:B------:R-:W-:Y:S02]  /*6c40*/  FSETP.NEU.FTZ.AND P1, PT, |R0|.reuse, +INF , PT ;  /* 0x7f8000000000780b */ /* 0x040fe40003f3d200 */
[----:B------:R-:W-:Y:S02]  /*6c50*/  FSETP.NEU.FTZ.AND P2, PT, |R3|, +INF , PT ;  /* 0x7f8000000300780b */ /* 0x000fe40003f5d200 */
[----:B------:R-:W-:-:S11]  /*6c60*/  FSETP.NEU.FTZ.AND P0, PT, |R0|, +INF , PT ;  /* 0x7f8000000000780b */ /* 0x000fd60003f1d200 */
[----:B------:R-:W-:Y:S05]  /*6c70*/  @!P2 BRA !P1, `(.L_x_104) ;  /* 0x00000004002ca947 */ /* 0x000fea0004800000 */
[----:B------:R-:W-:-:S04]  /*6c80*/  LOP3.LUT P1, RZ, R0, 0x7fffffff, RZ, 0xc0, !PT ;  /* 0x7fffffff00ff7812 */ /* 0x000fc8000782c0ff */
[----:B------:R-:W-:-:S13]  /*6c90*/  PLOP3.LUT P1, PT, P2, P1, PT, 0x2f, 0xf2 ;  /* 0x0000000000f2781c */ /* 0x000fda0001722577 */
[----:B------:R-:W-:Y:S05]  /*6ca0*/  @P1 BRA `(.L_x_105) ;  /* 0x0000000400181947 */ /* 0x000fea0003800000 */
[----:B------:R-:W-:-:S04]  /*6cb0*/  LOP3.LUT P1, RZ, R31, 0x7fffffff, RZ, 0xc0, !PT ;  /* 0x7fffffff1fff7812 */ /* 0x000fc8000782c0ff */
[----:B------:R-:W-:-:S13]  /*6cc0*/  PLOP3.LUT P0, PT, P0, P1, PT, 0x2f, 0xf2 ;  /* 0x0000000000f2781c */ /* 0x000fda0000702577 */
[----:B------:R-:W-:Y:S05]  /*6cd0*/  @P0 BRA `(.L_x_106) ;  /* 0x0000000400000947 */ /* 0x000fea0003800000 */
[----:B------:R-:W-:Y:S02]  /*6ce0*/  ISETP.GE.AND P0, PT, R29, RZ, PT ;  /* 0x000000ff1d00720c */ /* 0x000fe40003f06270 */
[----:B------:R-:W-:-:S11]  /*6cf0*/  ISETP.GE.AND P1, PT, R28, RZ, PT ;  /* 0x000000ff1c00720c */ /* 0x000fd60003f26270 */
[----:B------:R-:W-:Y:S01]  /*6d00*/  @P0 MOV R2, RZ ;  /* 0x000000ff00020202 */ /* 0x000fe20000000f00 */
[----:B------:R-:W-:Y:S01]  /*6d10*/  @!P0 FFMA R0, R0, 1.84467440737095516160e+19, RZ ;  /* 0x5f80000000008823 */ /* 0x000fe200000000ff */
[----:B------:R-:W-:Y:S01]  /*6d20*/  @!P0 MOV R2, 0xffffffc0 ;  /* 0xffffffc000028802 */ /* 0x000fe20000000f00 */
[----:B------:R-:W-:-:S03]  /*6d30*/  @!P1 FFMA R31, R3, 1.84467440737095516160e+19, RZ ;  /* 0x5f800000031f9823 */ /* 0x000fc600000000ff */
[----:B------:R-:W-:-:S07]  /*6d40*/  @!P1 IADD3 R2, PT, PT, R2, 0x40, RZ ;  /* 0x0000004002029810 */ /* 0x000fce0007ffe0ff */
.L_x_102:
[----:B------:R-:W-:Y:S01]  /*6d50*/  LEA R32, R4, 0xc0800000, 0x17 ;  /* 0xc080000004207811 */ /* 0x000fe200078eb8ff */
[----:B------:R-:W-:Y:S01]  /*6d60*/  BSSY.RECONVERGENT B1, `(.L_x_107) ;  /* 0x0000036000017945 */ /* 0x000fe20003800200 */
[----:B------:R-:W-:Y:S02]  /*6d70*/  IADD3 R27, PT, PT, R27, -0x7f, RZ ;  /* 0xffffff811b1b7810 */ /* 0x000fe40007ffe0ff */
[----:B------:R-:W-:-:S03]  /*6d80*/  IADD3 R32, PT, PT, -R32, R31, RZ ;  /* 0x0000001f20207210 */ /* 0x000fc60007ffe1ff */
[C---:B------:R-:W-:Y:S01]  /*6d90*/  IMAD R0, R27.reuse, -0x800000, R0 ;  /* 0xff8000001b007824 */ /* 0x040fe200078e0200 */
[----:B------:R-:W0:Y:S01]  /*6da0*/  MUFU.RCP R28, R32 ;  /* 0x00000020001c7308 */ /* 0x000e220000001000 */
[----:B------:R-:W-:Y:S01]  /*6db0*/  FADD.FTZ R29, -R32, -RZ ;  /* 0x800000ff201d7221 */ /* 0x000fe20000010100 */
[----:B------:R-:W-:-:S04]  /*6dc0*/  IADD3 R27, PT, PT, R27, 0x7f, -R4 ;  /* 0x0000007f1b1b7810 */ /* 0x000fc80007ffe804 */
[----:B------:R-:W-:Y:S01]  /*6dd0*/  IADD3 R27, PT, PT, R27, R2, RZ ;  /* 0x000000021b1b7210 */ /* 0x000fe20007ffe0ff */
[----:B0-----:R-:W-:-:S04]  /*6de0*/  FFMA R31, R28, R29, 1 ;  /* 0x3f8000001c1f7423 */ /* 0x001fc8000000001d */
[----:B------:R-:W-:-:S04]  /*6df0*/  FFMA R31, R28, R31, R28 ;  /* 0x0000001f1c1f7223 */ /* 0x000fc8000000001c */
[----:B------:R-:W-:-:S04]  /*6e00*/  FFMA R28, R0, R31, RZ ;  /* 0x0000001f001c7223 */ /* 0x000fc800000000ff */
[----:B------:R-:W-:-:S04]  /*6e10*/  FFMA R30, R29, R28, R0 ;  /* 0x0000001c1d1e7223 */ /* 0x000fc80000000000 */
[----:B------:R-:W-:-:S04]  /*6e20*/  FFMA R30, R31, R30, R28 ;  /* 0x0000001e1f1e7223 */ /* 0x000fc8000000001c */
[----:B------:R-:W-:-:S04]  /*6e30*/  FFMA R29, R29, R30, R0 ;  /* 0x0000001e1d1d7223 */ /* 0x000fc80000000000 */
[----:B------:R-:W-:-:S05]  /*6e40*/  FFMA R0, R31, R29, R30 ;  /* 0x0000001d1f007223 */ /* 0x000fca000000001e */
[----:B------:R-:W-:-:S04]  /*6e50*/  SHF.R.U32.HI R4, RZ, 0x17, R0 ;  /* 0x00000017ff047819 */ /* 0x000fc80000011600 */
[----:B------:R-:W-:-:S04]  /*6e60*/  LOP3.LUT R2, R4, 0xff, RZ, 0xc0, !PT ;  /* 0x000000ff04027812 */ /* 0x000fc800078ec0ff */
[----:B------:R-:W-:-:S04]  /*6e70*/  IADD3 R2, PT, PT, R2, R27, RZ ;  /* 0x0000001b02027210 */ /* 0x000fc80007ffe0ff */
[----:B------:R-:W-:-:S04]  /*6e80*/  IADD3 R4, PT, PT, R2, -0x1, RZ ;  /* 0xffffffff02047810 */ /* 0x000fc80007ffe0ff */
[----:B------:R-:W-:-:S13]  /*6e90*/  ISETP.GE.U32.AND P0, PT, R4, 0xfe, PT ;  /* 0x000000fe0400780c */ /* 0x000fda0003f06070 */
[----:B------:R-:W-:Y:S05]  /*6ea0*/  @!P0 BRA `(.L_x_108) ;  /* 0x0000000000808947 */ /* 0x000fea0003800000 */
[----:B------:R-:W-:-:S13]  /*6eb0*/  ISETP.GT.AND P0, PT, R2, 0xfe, PT ;  /* 0x000000fe0200780c */ /* 0x000fda0003f04270 */
[----:B------:R-:W-:Y:S05]  /*6ec0*/  @P0 BRA `(.L_x_109) ;  /* 0x00000000006c0947 */ /* 0x000fea0003800000 */
[----:B------:R-:W-:-:S13]  /*6ed0*/  ISETP.GE.AND P0, PT, R2, 0x1, PT ;  /* 0x000000010200780c */ /* 0x000fda0003f06270 */
[----:B------:R-:W-:Y:S05]  /*6ee0*/  @P0 BRA `(.L_x_110) ;  /* 0x0000000000740947 */ /* 0x000fea0003800000 */
[----:B------:R-:W-:Y:S02]  /*6ef0*/  ISETP.GE.AND P0, PT, R2, -0x18, PT ;  /* 0xffffffe80200780c */ /* 0x000fe40003f06270 */
[----:B------:R-:W-:-:S11]  /*6f00*/  LOP3.LUT R0, R0, 0x80000000, RZ, 0xc0, !PT ;  /* 0x8000000000007812 */ /* 0x000fd600078ec0ff */
[----:B------:R-:W-:Y:S05]  /*6f10*/  @!P0 BRA `(.L_x_110) ;  /* 0x0000000000688947 */ /* 0x000fea0003800000 */
[CCC-:B------:R-:W-:Y:S01]  /*6f20*/  FFMA.RZ R4, R31.reuse, R29.reuse, R30.reuse ;  /* 0x0000001d1f047223 */ /* 0x1c0fe2000000c01e */
[CCC-:B------:R-:W-:Y:S01]  /*6f30*/  FFMA.RP R27, R31.reuse, R29.reuse, R30.reuse ;  /* 0x0000001d1f1b7223 */ /* 0x1c0fe2000000801e */
[----:B------:R-:W-:Y:S01]  /*6f40*/  FFMA.RM R30, R31, R29, R30 ;  /* 0x0000001d1f1e7223 */ /* 0x000fe2000000401e */
[----:B------:R-:W-:Y:S02]  /*6f50*/  IADD3 R28, PT, PT, R2, 0x20, RZ ;  /* 0x00000020021c7810 */ /* 0x000fe40007ffe0ff */
[----:B------:R-:W-:Y:S02]  /*6f60*/  LOP3.LUT R4, R4, 0x7fffff, RZ, 0xc0, !PT ;  /* 0x007fffff04047812 */ /* 0x000fe400078ec0ff */
[----:B------:R-:W-:Y:S02]  /*6f70*/  ISETP.NE.AND P2, PT, R2, RZ, PT ;  /* 0x000000ff0200720c */ /* 0x000fe40003f45270 */
[----:B------:R-:W-:Y:S02]  /*6f80*/  LOP3.LUT R29, R4, 0x800000, RZ, 0xfc, !PT ;  /* 0x00800000041d7812 */ /* 0x000fe400078efcff */
[----:B------:R-:W-:-:S02]  /*6f90*/  ISETP.NE.AND P1, PT, R2, RZ, PT ;  /* 0x000000ff0200720c */ /* 0x000fc40003f25270 */
[----:B------:R-:W-:Y:S02]  /*6fa0*/  IADD3 R2, PT, PT, -R2, RZ, RZ ;  /* 0x000000ff02027210 */ /* 0x000fe40007ffe1ff */
[----:B------:R-:W-:Y:S02]  /*6fb0*/  SHF.L.U32 R28, R29, R28, RZ ;  /* 0x0000001c1d1c7219 */ /* 0x000fe400000006ff */
[----:B------:R-:W-:Y:S02]  /*6fc0*/  FSETP.NEU.FTZ.AND P0, PT, R27, R30, PT ;  /* 0x0000001e1b00720b */ /* 0x000fe40003f1d000 */
[----:B------:R-:W-:Y:S02]  /*6fd0*/  SEL R2, R2, RZ, P2 ;  /* 0x000000ff02027207 */ /* 0x000fe40001000000 */
[----:B------:R-:W-:Y:S02]  /*6fe0*/  ISETP.NE.AND P1, PT, R28, RZ, P1 ;  /* 0x000000ff1c00720c */ /* 0x000fe40000f25270 */
[----:B------:R-:W-:-:S02]  /*6ff0*/  SHF.R.U32.HI R29, RZ, R2, R29 ;  /* 0x00000002ff1d7219 */ /* 0x000fc4000001161d */
[----:B------:R-:W-:Y:S02]  /*7000*/  PLOP3.LUT P0, PT, P0, P1, PT, 0xf8, 0x8f ;  /* 0x00000000008f781c */ /* 0x000fe40000703f70 */
[----:B------:R-:W-:Y:S02]  /*7010*/  SHF.R.U32.HI R4, RZ, 0x1, R29 ;  /* 0x00000001ff047819 */ /* 0x000fe4000001161d */
[----:B------:R-:W-:-:S04]  /*7020*/  SEL R27, RZ, 0x1, !P0 ;  /* 0x00000001ff1b7807 */ /* 0x000fc80004000000 */
[----:B------:R-:W-:-:S04]  /*7030*/  LOP3.LUT R2, R27, 0x1, R4, 0xf8, !PT ;  /* 0x000000011b027812 */ /* 0x000fc800078ef804 */
[----:B------:R-:W-:-:S04]  /*7040*/  LOP3.LUT R29, R2, R29, RZ, 0xc0, !PT ;  /* 0x0000001d021d7212 */ /* 0x000fc800078ec0ff */
[----:B------:R-:W-:-:S04]  /*7050*/  IADD3 R29, PT, PT, R4, R29, RZ ;  /* 0x0000001d041d7210 */ /* 0x000fc80007ffe0ff */
[----:B------:R-:W-:Y:S01]  /*7060*/  LOP3.LUT R0, R29, R0, RZ, 0xfc, !PT ;  /* 0x000000001d007212 */ /* 0x000fe200078efcff */
[----:B------:R-:W-:Y:S06]  /*7070*/  BRA `(.L_x_110) ;  /* 0x0000000000107947 */ /* 0x000fec0003800000 */
.L_x_109:
[----:B------:R-:W-:-:S04]  /*7080*/  LOP3.LUT R0, R0, 0x80000000, RZ, 0xc0, !PT ;  /* 0x8000000000007812 */ /* 0x000fc800078ec0ff */
[----:B------:R-:W-:Y:S01]  /*7090*/  LOP3.LUT R0, R0, 0x7f800000, RZ, 0xfc, !PT ;  /* 0x7f80000000007812 */ /* 0x000fe200078efcff */
[----:B------:R-:W-:Y:S06]  /*70a0*/  BRA `(.L_x_110) ;  /* 0x0000000000047947 */ /* 0x000fec0003800000 */
.L_x_108:
[----:B------:R-:W-:-:S07]  /*70b0*/  LEA R0, R27, R0, 0x17 ;  /* 0x000000001b007211 */ /* 0x000fce00078eb8ff */
.L_x_110:
[----:B------:R-:W-:Y:S05]  /*70c0*/  BSYNC.RECONVERGENT B1 ;  /* 0x0000000000017941 */ /* 0x000fea0003800200 */
.L_x_107:
[----:B------:R-:W-:Y:S05]  /*70d0*/  BRA `(.L_x_111) ;  /* 0x0000000000207947 */ /* 0x000fea0003800000 */
.L_x_106:
[----:B------:R-:W-:-:S04]  /*70e0*/  LOP3.LUT R0, R31, 0x80000000, R0, 0x48, !PT ;  /* 0x800000001f007812 */ /* 0x000fc800078e4800 */
[----:B------:R-:W-:Y:S01]  /*70f0*/  LOP3.LUT R0, R0, 0x7f800000, RZ, 0xfc, !PT ;  /* 0x7f80000000007812 */ /* 0x000fe200078efcff */
[----:B------:R-:W-:Y:S06]  /*7100*/  BRA `(.L_x_111) ;  /* 0x0000000000147947 */ /* 0x000fec0003800000 */
.L_x_105:
[----:B------:R-:W-:Y:S01]  /*7110*/  LOP3.LUT R0, R31, 0x80000000, R0, 0x48, !PT ;  /* 0x800000001f007812 */ /* 0x000fe200078e4800 */
[----:B------:R-:W-:Y:S06]  /*7120*/  BRA `(.L_x_111) ;  /* 0x00000000000c7947 */ /* 0x000fec0003800000 */
.L_x_104:
[----:B------:R-:W0:Y:S01]  /*7130*/  MUFU.RSQ R0, -QNAN ;  /* 0xffc0000000007908 */ /* 0x000e220000001400 */
[----:B------:R-:W-:Y:S05]  /*7140*/  BRA `(.L_x_111) ;  /* 0x0000000000047947 */ /* 0x000fea0003800000 */
.L_x_103:
[----:B------:R-:W-:-:S07]  /*7150*/  FADD.FTZ R0, R0, R3 ;  /* 0x0000000300007221 */ /* 0x000fce0000010000 */
.L_x_111:
[----:B------:R-:W-:Y:S05]  /*7160*/  BSYNC.RECONVERGENT B0 ;  /* 0x0000000000007941 */ /* 0x000fea0003800200 */
.L_x_101:
[----:B------:R-:W-:-:S04]  /*7170*/  HFMA2 R27, -RZ, RZ, 0, 0 ;  /* 0x00000000ff1b7431 */ /* 0x000fc800000001ff */
[----:B0-----:R-:W-:Y:S05]  /*7180*/  RET.REL.NODEC R26 `(GenerateEigenFeature) ;  /* 0xffffff8c1a9c7950 */ /* 0x001fea0003c3ffff */
.L_x_112:
[----:B------:R-:W-:-:S00]  /*7190*/  BRA `(.L_x_112) ;  /* 0xfffffffc00fc7947 */ /* 0x000fc0000383ffff */
[----:B------:R-:W-:-:S00]  /*71a0*/  NOP ;  /* 0x0000000000007918 */ /* 0x000fc00000000000 */
        /* <DEDUP_REMOVED lines=13> */
.L_x_115:


//--------------------- .nv.global.init           --------------------------
	.section	.nv.global.init,"aw",@progbits
	.align	4
.nv.global.init:
	.type		__cudart_i2opi_f,@object
	.size		__cudart_i2opi_f,(.L_0 - __cudart_i2opi_f)
__cudart_i2opi_f:
        /*0000*/ 	.byte	0x41, 0x90, 0x43, 0x3c, 0x99, 0x95, 0x62, 0xdb, 0xc0, 0xdd, 0x34, 0xf5, 0xd1, 0x57, 0x27, 0xfc
        /*0010*/ 	.byte	0x29, 0x15, 0x44, 0x4e, 0x6e, 0x83, 0xf9, 0xa2
.L_0:


//--------------------- .nv.shared.reserved.0     --------------------------
	.section	.nv.shared.reserved.0,"aw",@nobits
	.weak		__nv_reservedSMEM_offset_0_alias
	.size		__nv_reservedSMEM_offset_0_alias, 0, 64
	.other		__nv_reservedSMEM_offset_0_alias,@"STO_CUDA_RESERVED_SHARED STV_DEFAULT"
__nv_reservedSMEM_offset_0_alias:
	.zero		0
	.zero		64


//--------------------- .nv.constant0.GenerateEigenFeature --------------------------
	.section	.nv.constant0.GenerateEigenFeature,"a",@progbits
	.sectionflags	@""
	.align	4
.nv.constant0.GenerateEigenFeature:
	.zero		964


//--------------------- SYMBOLS --------------------------

	.type		.nv.reservedSmem.offset0,@object
	.size		.nv.reservedSmem.offset0,0x4
